	.target	sm_90a

	.elftype	@"ET_EXEC"


//--------------------- .note.nv.tkinfo           --------------------------
	.section	.note.nv.tkinfo,"",@"SHT_NOTE"
	.sectionflags	@"SHF_NOTE_NV_TKINFO"
	.tkinfo
        /*0018*/ 	.word	0x00000002
        /*0030*/ 	.string	""
        /*0030*/ 	.string	"ptxas"
        /*0030*/ 	.string	"Cuda compilation tools, release 13.0, V13.0.88"
        /*0030*/ 	.string	"Build cuda_13.0.r13.0/compiler.36424714_0"
        /*0030*/ 	.string	"-arch sm_90a -m 64 "



//--------------------- .note.nv.cuinfo           --------------------------
	.section	.note.nv.cuinfo,"",@"SHT_NOTE"
	.sectionflags	@"SHF_NOTE_NV_CUINFO"
        /*0018*/ 	.short	0x0002
        /*001a*/ 	.short	0x005a
        /*001c*/ 	.short	0x0082
	.zero		2


//--------------------- .nv.info                  --------------------------
	.section	.nv.info,"",@"SHT_CUDA_INFO"
	.align	4


	//----- nvinfo : EIATTR_REGCOUNT
	.align		4
        /*0000*/ 	.byte	0x04, 0x2f
        /*0002*/ 	.short	(.L_15 - .L_14)
	.align		4
.L_14:
        /*0004*/ 	.word	index@(_ZN7cutlass13device_kernelINS_4gemm6kernel13GemmUniversalIN4cute5tupleIJiiiiEEENS1_10collective13CollectiveMmaINS1_34MainloopSm90TmaGmmaWarpSpecializedILi14ENS5_IJNS4_1CILi2EEESB_NSA_ILi1EEEEEENS1_32KernelTmaWarpSpecializedPingpongEEENS5_IJNSA_ILi64EEESG_SG_EEENS_10bfloat16_tENS5_IJlSC_lEEESI_SJ_NS4_8TiledMMAINS4_8MMA_AtomIJNS4_4SM904GMMA27MMA_64x64x16_F32BF16BF16_SSILNSN_5MajorE0ELSP_0ELNSN_7ScaleInE1ELSQ_1EEEEEENS4_6LayoutINS5_IJSC_SC_SC_EEENS5_IJNSA_ILi0EEESV_SV_EEEEENS5_IJNS4_10UnderscoreESY_SY_EEEEENS4_23SM90_TMA_LOAD_MULTICASTENS4_14ComposedLayoutINS4_7SwizzleILi3ELi4ELi3EEENS4_18smem_ptr_flag_bitsILi16EEENST_INS5_IJNSA_ILi8EEESG_EEENS5_IJSG_SC_EEEEEEEvNS4_8identityES11_S1B_vS1C_EENS_8epilogue10collective6detail29Sm90TmaWarpSpecializedAdapterINS1F_15DefaultEpilogueISI_SJ_SJ_NS1E_6thread17LinearCombinationISI_Li1EffLNS1J_9ScaleType4KindE0ELNS_15FloatRoundStyleE2ESI_EENS1_15EpilogueDefaultEEEEEvvEEEEvNT_6ParamsE)
        /*0008*/ 	.word	0x000000a8


	//----- nvinfo : EIATTR_FRAME_SIZE
	.align		4
.L_15:
        /*000c*/ 	.byte	0x04, 0x11
        /*000e*/ 	.short	(.L_17 - .L_16)
	.align		4
.L_16:
        /*0010*/ 	.word	index@(_ZN7cutlass13device_kernelINS_4gemm6kernel13GemmUniversalIN4cute5tupleIJiiiiEEENS1_10collective13CollectiveMmaINS1_34MainloopSm90TmaGmmaWarpSpecializedILi14ENS5_IJNS4_1CILi2EEESB_NSA_ILi1EEEEEENS1_32KernelTmaWarpSpecializedPingpongEEENS5_IJNSA_ILi64EEESG_SG_EEENS_10bfloat16_tENS5_IJlSC_lEEESI_SJ_NS4_8TiledMMAINS4_8MMA_AtomIJNS4_4SM904GMMA27MMA_64x64x16_F32BF16BF16_SSILNSN_5MajorE0ELSP_0ELNSN_7ScaleInE1ELSQ_1EEEEEENS4_6LayoutINS5_IJSC_SC_SC_EEENS5_IJNSA_ILi0EEESV_SV_EEEEENS5_IJNS4_10UnderscoreESY_SY_EEEEENS4_23SM90_TMA_LOAD_MULTICASTENS4_14ComposedLayoutINS4_7SwizzleILi3ELi4ELi3EEENS4_18smem_ptr_flag_bitsILi16EEENST_INS5_IJNSA_ILi8EEESG_EEENS5_IJSG_SC_EEEEEEEvNS4_8identityES11_S1B_vS1C_EENS_8epilogue10collective6detail29Sm90TmaWarpSpecializedAdapterINS1F_15DefaultEpilogueISI_SJ_SJ_NS1E_6thread17LinearCombinationISI_Li1EffLNS1J_9ScaleType4KindE0ELNS_15FloatRoundStyleE2ESI_EENS1_15EpilogueDefaultEEEEEvvEEEEvNT_6ParamsE)
        /*0014*/ 	.word	0x00000008


	//----- nvinfo : EIATTR_MIN_STACK_SIZE
	.align		4
.L_17:
        /*0018*/ 	.byte	0x04, 0x12
        /*001a*/ 	.short	(.L_19 - .L_18)
	.align		4
.L_18:
        /*001c*/ 	.word	index@(_ZN7cutlass13device_kernelINS_4gemm6kernel13GemmUniversalIN4cute5tupleIJiiiiEEENS1_10collective13CollectiveMmaINS1_34MainloopSm90TmaGmmaWarpSpecializedILi14ENS5_IJNS4_1CILi2EEESB_NSA_ILi1EEEEEENS1_32KernelTmaWarpSpecializedPingpongEEENS5_IJNSA_ILi64EEESG_SG_EEENS_10bfloat16_tENS5_IJlSC_lEEESI_SJ_NS4_8TiledMMAINS4_8MMA_AtomIJNS4_4SM904GMMA27MMA_64x64x16_F32BF16BF16_SSILNSN_5MajorE0ELSP_0ELNSN_7ScaleInE1ELSQ_1EEEEEENS4_6LayoutINS5_IJSC_SC_SC_EEENS5_IJNSA_ILi0EEESV_SV_EEEEENS5_IJNS4_10UnderscoreESY_SY_EEEEENS4_23SM90_TMA_LOAD_MULTICASTENS4_14ComposedLayoutINS4_7SwizzleILi3ELi4ELi3EEENS4_18smem_ptr_flag_bitsILi16EEENST_INS5_IJNSA_ILi8EEESG_EEENS5_IJSG_SC_EEEEEEEvNS4_8identityES11_S1B_vS1C_EENS_8epilogue10collective6detail29Sm90TmaWarpSpecializedAdapterINS1F_15DefaultEpilogueISI_SJ_SJ_NS1E_6thread17LinearCombinationISI_Li1EffLNS1J_9ScaleType4KindE0ELNS_15FloatRoundStyleE2ESI_EENS1_15EpilogueDefaultEEEEEvvEEEEvNT_6ParamsE)
        /*0020*/ 	.word	0x00000008
.L_19:


//--------------------- .nv.compat                --------------------------
	.section	.nv.compat,"",@"SHT_CUDA_COMPAT_INFO"
	.align	4
        /*0000*/ 	.byte	0x02, 0x09, 0x01, 0x00, 0x02, 0x02, 0x04, 0x00, 0x02, 0x05, 0x05, 0x00, 0x03, 0x07, 0x01, 0x01
        /*0010*/ 	.byte	0x02, 0x03, 0x01, 0x00, 0x02, 0x06, 0x01, 0x00, 0x04, 0x0b, 0x08, 0x00, 0x00, 0x00, 0x00, 0x00
        /*0020*/ 	.byte	0x00, 0x00, 0x00, 0x00


//--------------------- .nv.info._ZN7cutlass13device_kernelINS_4gemm6kernel13GemmUniversalIN4cute5tupleIJiiiiEEENS1_10collective13CollectiveMmaINS1_34MainloopSm90TmaGmmaWarpSpecializedILi14ENS5_IJNS4_1CILi2EEESB_NSA_ILi1EEEEEENS1_32KernelTmaWarpSpecializedPingpongEEENS5_IJNSA_ILi64EEESG_SG_EEENS_10bfloat16_tENS5_IJlSC_lEEESI_SJ_NS4_8TiledMMAINS4_8MMA_AtomIJNS4_4SM904GMMA27MMA_64x64x16_F32BF16BF16_SSILNSN_5MajorE0ELSP_0ELNSN_7ScaleInE1ELSQ_1EEEEEENS4_6LayoutINS5_IJSC_SC_SC_EEENS5_IJNSA_ILi0EEESV_SV_EEEEENS5_IJNS4_10UnderscoreESY_SY_EEEEENS4_23SM90_TMA_LOAD_MULTICASTENS4_14ComposedLayoutINS4_7SwizzleILi3ELi4ELi3EEENS4_18smem_ptr_flag_bitsILi16EEENST_INS5_IJNSA_ILi8EEESG_EEENS5_IJSG_SC_EEEEEEEvNS4_8identityES11_S1B_vS1C_EENS_8epilogue10collective6detail29Sm90TmaWarpSpecializedAdapterINS1F_15DefaultEpilogueISI_SJ_SJ_NS1E_6thread17LinearCombinationISI_Li1EffLNS1J_9ScaleType4KindE0ELNS_15FloatRoundStyleE2ESI_EENS1_15EpilogueDefaultEEEEEvvEEEEvNT_6ParamsE --------------------------
	.section	.nv.info._ZN7cutlass13device_kernelINS_4gemm6kernel13GemmUniversalIN4cute5tupleIJiiiiEEENS1_10collective13CollectiveMmaINS1_34MainloopSm90TmaGmmaWarpSpecializedILi14ENS5_IJNS4_1CILi2EEESB_NSA_ILi1EEEEEENS1_32KernelTmaWarpSpecializedPingpongEEENS5_IJNSA_ILi64EEESG_SG_EEENS_10bfloat16_tENS5_IJlSC_lEEESI_SJ_NS4_8TiledMMAINS4_8MMA_AtomIJNS4_4SM904GMMA27MMA_64x64x16_F32BF16BF16_SSILNSN_5MajorE0ELSP_0ELNSN_7ScaleInE1ELSQ_1EEEEEENS4_6LayoutINS5_IJSC_SC_SC_EEENS5_IJNSA_ILi0EEESV_SV_EEEEENS5_IJNS4_10UnderscoreESY_SY_EEEEENS4_23SM90_TMA_LOAD_MULTICASTENS4_14ComposedLayoutINS4_7SwizzleILi3ELi4ELi3EEENS4_18smem_ptr_flag_bitsILi16EEENST_INS5_IJNSA_ILi8EEESG_EEENS5_IJSG_SC_EEEEEEEvNS4_8identityES11_S1B_vS1C_EENS_8epilogue10collective6detail29Sm90TmaWarpSpecializedAdapterINS1F_15DefaultEpilogueISI_SJ_SJ_NS1E_6thread17LinearCombinationISI_Li1EffLNS1J_9ScaleType4KindE0ELNS_15FloatRoundStyleE2ESI_EENS1_15EpilogueDefaultEEEEEvvEEEEvNT_6ParamsE,"",@"SHT_CUDA_INFO"
	.sectionflags	@""
	.align	4


	//----- nvinfo : EIATTR_CUDA_API_VERSION
	.align		4
        /*0000*/ 	.byte	0x04, 0x37
        /*0002*/ 	.short	(.L_21 - .L_20)
.L_20:
        /*0004*/ 	.word	0x00000082


	//----- nvinfo : EIATTR_KPARAM_INFO
	.align		4
.L_21:
        /*0008*/ 	.byte	0x04, 0x17
        /*000a*/ 	.short	(.L_23 - .L_22)
.L_22:
        /*000c*/ 	.word	0x00000000
        /*0010*/ 	.short	0x0000
        /*0012*/ 	.short	0x0070
        /*0014*/ 	.byte	0x00, 0xf0, 0x01, 0x10


	//----- nvinfo : EIATTR_SPARSE_MMA_MASK
	.align		4
.L_23:
        /*0018*/ 	.byte	0x03, 0x50
        /*001a*/ 	.short	0x0000


	//----- nvinfo : EIATTR_MAXREG_COUNT
	.align		4
        /*001c*/ 	.byte	0x03, 0x1b
        /*001e*/ 	.short	0x00a8


	//----- nvinfo : EIATTR_NUM_BARRIERS
	.align		4
        /*0020*/ 	.byte	0x02, 0x4c
        /*0022*/ 	.byte	0x01
	.zero		1


	//----- nvinfo : EIATTR_EXTERNS
	.align		4
        /*0024*/ 	.byte	0x04, 0x0f
        /*0026*/ 	.short	(.L_25 - .L_24)


	//   ....[0]....
	.align		4
.L_24:
        /*0028*/ 	.word	index@(__assertfail)


	//----- nvinfo : EIATTR_ANNOTATIONS
	.align		4
.L_25:
        /*002c*/ 	.byte	0x04, 0x55
        /*002e*/ 	.short	(.L_27 - .L_26)


	//   ....[0]....
.L_26:
        /*0030*/ 	.word	0x00000001
        /*0034*/ 	.byte	0x20, 0x0f, 0x00, 0x00, 0x01, 0x00, 0x00, 0x00, 0x50, 0x47, 0x00, 0x00, 0x01, 0x00, 0x00, 0x00
        /*0044*/ 	.byte	0xd0, 0x54, 0x00, 0x00


	//----- nvinfo : EIATTR_MERCURY_ISA_VERSION
	.align		4
.L_27:
        /*0048*/ 	.byte	0x03, 0x5f
        /*004a*/ 	.short	0x0101


	//----- nvinfo : EIATTR_INT_WARP_WIDE_INSTR_OFFSETS
	.align		4
        /*004c*/ 	.byte	0x04, 0x31
        /*004e*/ 	.short	(.L_29 - .L_28)


	//   ....[0]....
.L_28:
        /*0050*/ 	.word	0x000006a0


	//   ....[1]....
        /*0054*/ 	.word	0x000006d0


	//   ....[2]....
        /*0058*/ 	.word	0x00000710


	//   ....[3]....
        /*005c*/ 	.word	0x00000840


	//   ....[4]....
        /*0060*/ 	.word	0x00000850


	//   ....[5]....
        /*0064*/ 	.word	0x00000860


	//   ....[6]....
        /*0068*/ 	.word	0x00000900


	//   ....[7]....
        /*006c*/ 	.word	0x00000940


	//----- nvinfo : EIATTR_COOP_GROUP_MASK_REGIDS
	.align		4
.L_29:
        /*0070*/ 	.byte	0x04, 0x29
        /*0072*/ 	.short	(.L_31 - .L_30)


	//   ....[0]....
.L_30:
        /*0074*/ 	.word	0xffffffff


	//   ....[1]....
        /*0078*/ 	.word	0xffffffff


	//   ....[2]....
        /*007c*/ 	.word	0xffffffff


	//   ....[3]....
        /*0080*/ 	.word	0xffffffff


	//   ....[4]....
        /*0084*/ 	.word	0xffffffff


	//   ....[5]....
        /*0088*/ 	.word	0xffffffff


	//   ....[6]....
        /*008c*/ 	.word	0xffffffff


	//----- nvinfo : EIATTR_COOP_GROUP_INSTR_OFFSETS
	.align		4
.L_31:
        /*0090*/ 	.byte	0x04, 0x28
        /*0092*/ 	.short	(.L_33 - .L_32)


	//   ....[0]....
.L_32:
        /*0094*/ 	.word	0x00000070


	//   ....[1]....
        /*0098*/ 	.word	0x00000080


	//   ....[2]....
        /*009c*/ 	.word	0x00000140


	//   ....[3]....
        /*00a0*/ 	.word	0x00000460


	//   ....[4]....
        /*00a4*/ 	.word	0x000004a0


	//   ....[5]....
        /*00a8*/ 	.word	0x00000880


	//   ....[6]....
        /*00ac*/ 	.word	0x00000ac0


	//----- nvinfo : EIATTR_REG_RECONFIG
	.align		4
.L_33:
        /*00b0*/ 	.byte	0x01, 0x54
	.zero		2


	//----- nvinfo : EIATTR_SYSCALL_OFFSETS
	.align		4
        /*00b4*/ 	.byte	0x04, 0x46
        /*00b6*/ 	.short	(.L_35 - .L_34)


	//   ....[0]....
.L_34:
        /*00b8*/ 	.word	0x000019e0


	//----- nvinfo : EIATTR_MBARRIER_INSTR_OFFSETS
	.align		4
.L_35:
        /*00bc*/ 	.byte	0x04, 0x39
        /*00be*/ 	.short	(.L_37 - .L_36)


	//   ....[0]....
.L_36:
        /*00c0*/ 	.word	0x00000280
        /*00c4*/ 	.word	0x000000ff
        /*00c8*/ 	.word	0x00000000
        /*00cc*/ 	.short	0x0100
        /*00ce*/ 	.byte	0x08
	.zero		1


	//   ....[1]....
        /*00d0*/ 	.word	0x00000290
        /*00d4*/ 	.word	0x000000ff
        /*00d8*/ 	.word	0x00000070
        /*00dc*/ 	.short	0x0100
        /*00de*/ 	.byte	0x08
	.zero		1


	//   ....[2]....
        /*00e0*/ 	.word	0x000002a0
        /*00e4*/ 	.word	0x000000ff
        /*00e8*/ 	.word	0x00000008
        /*00ec*/ 	.short	0x0100
        /*00ee*/ 	.byte	0x08
	.zero		1


	//   ....[3]....
        /*00f0*/ 	.word	0x000002b0
        /*00f4*/ 	.word	0x000000ff
        /*00f8*/ 	.word	0x00000078
        /*00fc*/ 	.short	0x0100
        /*00fe*/ 	.byte	0x08
	.zero		1


	//   ....[4]....
        /*0100*/ 	.word	0x000002c0
        /*0104*/ 	.word	0x000000ff
        /*0108*/ 	.word	0x00000010
        /*010c*/ 	.short	0x0100
        /*010e*/ 	.byte	0x08
	.zero		1


	//   ....[5]....
        /*0110*/ 	.word	0x000002d0
        /*0114*/ 	.word	0x000000ff
        /*0118*/ 	.word	0x00000080
        /*011c*/ 	.short	0x0100
        /*011e*/ 	.byte	0x08
	.zero		1


	//   ....[6]....
        /*0120*/ 	.word	0x000002e0
        /*0124*/ 	.word	0x000000ff
        /*0128*/ 	.word	0x00000018
        /*012c*/ 	.short	0x0100
        /*012e*/ 	.byte	0x08
	.zero		1


	//   ....[7]....
        /*0130*/ 	.word	0x000002f0
        /*0134*/ 	.word	0x000000ff
        /*0138*/ 	.word	0x00000088
        /*013c*/ 	.short	0x0100
        /*013e*/ 	.byte	0x08
	.zero		1


	//   ....[8]....
        /*0140*/ 	.word	0x00000300
        /*0144*/ 	.word	0x000000ff
        /*0148*/ 	.word	0x00000020
        /*014c*/ 	.short	0x0100
        /*014e*/ 	.byte	0x08
	.zero		1


	//   ....[9]....
        /*0150*/ 	.word	0x00000310
        /*0154*/ 	.word	0x000000ff
        /*0158*/ 	.word	0x00000090
        /*015c*/ 	.short	0x0100
        /*015e*/ 	.byte	0x08
	.zero		1


	//   ....[10]....
        /*0160*/ 	.word	0x00000320
        /*0164*/ 	.word	0x000000ff
        /*0168*/ 	.word	0x00000028
        /*016c*/ 	.short	0x0100
        /*016e*/ 	.byte	0x08
	.zero		1


	//   ....[11]....
        /*0170*/ 	.word	0x00000330
        /*0174*/ 	.word	0x000000ff
        /*0178*/ 	.word	0x00000098
        /*017c*/ 	.short	0x0100
        /*017e*/ 	.byte	0x08
	.zero		1


	//   ....[12]....
        /*0180*/ 	.word	0x00000340
        /*0184*/ 	.word	0x000000ff
        /*0188*/ 	.word	0x00000030
        /*018c*/ 	.short	0x0100
        /*018e*/ 	.byte	0x08
	.zero		1


	//   ....[13]....
        /*0190*/ 	.word	0x00000350
        /*0194*/ 	.word	0x000000ff
        /*0198*/ 	.word	0x000000a0
        /*019c*/ 	.short	0x0100
        /*019e*/ 	.byte	0x08
	.zero		1


	//   ....[14]....
        /*01a0*/ 	.word	0x00000360
        /*01a4*/ 	.word	0x000000ff
        /*01a8*/ 	.word	0x00000038
        /*01ac*/ 	.short	0x0100
        /*01ae*/ 	.byte	0x08
	.zero		1


	//   ....[15]....
        /*01b0*/ 	.word	0x00000370
        /*01b4*/ 	.word	0x000000ff
        /*01b8*/ 	.word	0x000000a8
        /*01bc*/ 	.short	0x0100
        /*01be*/ 	.byte	0x08
	.zero		1


	//   ....[16]....
        /*01c0*/ 	.word	0x00000380
        /*01c4*/ 	.word	0x000000ff
        /*01c8*/ 	.word	0x00000040
        /*01cc*/ 	.short	0x0100
        /*01ce*/ 	.byte	0x08
	.zero		1


	//   ....[17]....
        /*01d0*/ 	.word	0x00000390
        /*01d4*/ 	.word	0x000000ff
        /*01d8*/ 	.word	0x000000b0
        /*01dc*/ 	.short	0x0100
        /*01de*/ 	.byte	0x08
	.zero		1


	//   ....[18]....
        /*01e0*/ 	.word	0x000003a0
        /*01e4*/ 	.word	0x000000ff
        /*01e8*/ 	.word	0x00000048
        /*01ec*/ 	.short	0x0100
        /*01ee*/ 	.byte	0x08
	.zero		1


	//   ....[19]....
        /*01f0*/ 	.word	0x000003b0
        /*01f4*/ 	.word	0x000000ff
        /*01f8*/ 	.word	0x000000b8
        /*01fc*/ 	.short	0x0100
        /*01fe*/ 	.byte	0x08
	.zero		1


	//   ....[20]....
        /*0200*/ 	.word	0x000003c0
        /*0204*/ 	.word	0x000000ff
        /*0208*/ 	.word	0x00000050
        /*020c*/ 	.short	0x0100
        /*020e*/ 	.byte	0x08
	.zero		1


	//   ....[21]....
        /*0210*/ 	.word	0x000003d0
        /*0214*/ 	.word	0x000000ff
        /*0218*/ 	.word	0x000000c0
        /*021c*/ 	.short	0x0100
        /*021e*/ 	.byte	0x08
	.zero		1


	//   ....[22]....
        /*0220*/ 	.word	0x000003e0
        /*0224*/ 	.word	0x000000ff
        /*0228*/ 	.word	0x00000058
        /*022c*/ 	.short	0x0100
        /*022e*/ 	.byte	0x08
	.zero		1


	//   ....[23]....
        /*0230*/ 	.word	0x000003f0
        /*0234*/ 	.word	0x000000ff
        /*0238*/ 	.word	0x000000c8
        /*023c*/ 	.short	0x0100
        /*023e*/ 	.byte	0x08
	.zero		1


	//   ....[24]....
        /*0240*/ 	.word	0x00000400
        /*0244*/ 	.word	0x000000ff
        /*0248*/ 	.word	0x00000060
        /*024c*/ 	.short	0x0100
        /*024e*/ 	.byte	0x08
	.zero		1


	//   ....[25]....
        /*0250*/ 	.word	0x00000410
        /*0254*/ 	.word	0x000000ff
        /*0258*/ 	.word	0x000000d0
        /*025c*/ 	.short	0x0100
        /*025e*/ 	.byte	0x08
	.zero		1


	//   ....[26]....
        /*0260*/ 	.word	0x00000420
        /*0264*/ 	.word	0x000000ff
        /*0268*/ 	.word	0x00000068
        /*026c*/ 	.short	0x0100
        /*026e*/ 	.byte	0x08
	.zero		1


	//   ....[27]....
        /*0270*/ 	.word	0x00000430
        /*0274*/ 	.word	0x000000ff
        /*0278*/ 	.word	0x000000d8
        /*027c*/ 	.short	0x0100
        /*027e*/ 	.byte	0x08
	.zero		1


	//   ....[28]....
        /*0280*/ 	.word	0x00000970
        /*0284*/ 	.word	0x000000ff
        /*0288*/ 	.word	0x00000110
        /*028c*/ 	.short	0x0100
        /*028e*/ 	.byte	0x08
	.zero		1


	//   ....[29]....
        /*0290*/ 	.word	0x00000a00
        /*0294*/ 	.word	0x000000ff
        /*0298*/ 	.word	0x00000118
        /*029c*/ 	.short	0x0100
        /*029e*/ 	.byte	0x08
	.zero		1


	//   ....[30]....
        /*02a0*/ 	.word	0x00000a40
        /*02a4*/ 	.word	0x000000ff
        /*02a8*/ 	.word	0x000000f0
        /*02ac*/ 	.short	0x0100
        /*02ae*/ 	.byte	0x09
	.zero		1


	//   ....[31]....
        /*02b0*/ 	.word	0x00000a50
        /*02b4*/ 	.word	0x000000ff
        /*02b8*/ 	.word	0x000000f8
        /*02bc*/ 	.short	0x0100
        /*02be*/ 	.byte	0x09
	.zero		1


	//   ....[32]....
        /*02c0*/ 	.word	0x00000a60
        /*02c4*/ 	.word	0x000000ff
        /*02c8*/ 	.word	0x00000100
        /*02cc*/ 	.short	0x0100
        /*02ce*/ 	.byte	0x09
	.zero		1


	//   ....[33]....
        /*02d0*/ 	.word	0x00000a70
        /*02d4*/ 	.word	0x000000ff
        /*02d8*/ 	.word	0x00000108
        /*02dc*/ 	.short	0x0100
        /*02de*/ 	.byte	0x09
	.zero		1


	//   ....[34]....
        /*02e0*/ 	.word	0x000018c0
        /*02e4*/ 	.word	0x0000003f
        /*02e8*/ 	.word	0x00000000
        /*02ec*/ 	.short	0x010a
        /*02ee*/ 	.byte	0x2a
	.zero		1


	//   ....[35]....
        /*02f0*/ 	.word	0x00001a60
        /*02f4*/ 	.word	0x00000003
        /*02f8*/ 	.word	0x00000000
        /*02fc*/ 	.short	0x010a
        /*02fe*/ 	.byte	0x3f
	.zero		1


	//   ....[36]....
        /*0300*/ 	.word	0x00001aa0
        /*0304*/ 	.word	0x00000003
        /*0308*/ 	.word	0x00000000
        /*030c*/ 	.short	0x010a
        /*030e*/ 	.byte	0x3f
	.zero		1


	//   ....[37]....
        /*0310*/ 	.word	0x00001da0
        /*0314*/ 	.word	0x000000ff
        /*0318*/ 	.word	0x00000000
        /*031c*/ 	.short	0x010a
        /*031e*/ 	.byte	0x04
	.zero		1


	//   ....[38]....
        /*0320*/ 	.word	0x00001de0
        /*0324*/ 	.word	0x000000ff
        /*0328*/ 	.word	0x00000000
        /*032c*/ 	.short	0x010a
        /*032e*/ 	.byte	0x04
	.zero		1


	//   ....[39]....
        /*0330*/ 	.word	0x00002040
        /*0334*/ 	.word	0x00000005
        /*0338*/ 	.word	0x00000000
        /*033c*/ 	.short	0x0101
        /*033e*/ 	.byte	0x3f
	.zero		1


	//   ....[40]....
        /*0340*/ 	.word	0x00002140
        /*0344*/ 	.word	0x00000040
        /*0348*/ 	.word	0x00000000
        /*034c*/ 	.short	0x0101
        /*034e*/ 	.byte	0x2f
	.zero		1


	//   ....[41]....
        /*0350*/ 	.word	0x00002260
        /*0354*/ 	.word	0x00000000
        /*0358*/ 	.word	0x00000000
        /*035c*/ 	.short	0x0101
        /*035e*/ 	.byte	0x3f
	.zero		1


	//   ....[42]....
        /*0360*/ 	.word	0x00002320
        /*0364*/ 	.word	0x0000003f
        /*0368*/ 	.word	0x00000010
        /*036c*/ 	.short	0x010a
        /*036e*/ 	.byte	0x2a
	.zero		1


	//   ....[43]....
        /*0370*/ 	.word	0x00004770
        /*0374*/ 	.word	0x00000042
        /*0378*/ 	.word	0x00000000
        /*037c*/ 	.short	0x0101
        /*037e*/ 	.byte	0x2f
	.zero		1


	//   ....[44]....
        /*0380*/ 	.word	0x000051e0
        /*0384*/ 	.word	0x0000000a
        /*0388*/ 	.word	0x00000070
        /*038c*/ 	.short	0x010a
        /*038e*/ 	.byte	0x3f
	.zero		1


	//   ....[45]....
        /*0390*/ 	.word	0x000055e0
        /*0394*/ 	.word	0x00000008
        /*0398*/ 	.word	0x00000118
        /*039c*/ 	.short	0x0101
        /*039e*/ 	.byte	0x3f
	.zero		1


	//   ....[46]....
        /*03a0*/ 	.word	0x00005d70
        /*03a4*/ 	.word	0x00000009
        /*03a8*/ 	.word	0x00000000
        /*03ac*/ 	.short	0x010a
        /*03ae*/ 	.byte	0x3f
	.zero		1


	//   ....[47]....
        /*03b0*/ 	.word	0x00005df0
        /*03b4*/ 	.word	0x00000008
        /*03b8*/ 	.word	0x00000000
        /*03bc*/ 	.short	0x010a
        /*03be*/ 	.byte	0x3f
	.zero		1


	//   ....[48]....
        /*03c0*/ 	.word	0x00005e80
        /*03c4*/ 	.word	0x00000009
        /*03c8*/ 	.word	0x00000000
        /*03cc*/ 	.short	0x010a
        /*03ce*/ 	.byte	0x3f
	.zero		1


	//   ....[49]....
        /*03d0*/ 	.word	0x00005f10
        /*03d4*/ 	.word	0x00000008
        /*03d8*/ 	.word	0x00000000
        /*03dc*/ 	.short	0x010a
        /*03de*/ 	.byte	0x3f
	.zero		1


	//   ....[50]....
        /*03e0*/ 	.word	0x00005fa0
        /*03e4*/ 	.word	0x00000009
        /*03e8*/ 	.word	0x00000000
        /*03ec*/ 	.short	0x010a
        /*03ee*/ 	.byte	0x3f
	.zero		1


	//   ....[51]....
        /*03f0*/ 	.word	0x00006030
        /*03f4*/ 	.word	0x00000008
        /*03f8*/ 	.word	0x00000000
        /*03fc*/ 	.short	0x010a
        /*03fe*/ 	.byte	0x3f
	.zero		1


	//   ....[52]....
        /*0400*/ 	.word	0x000060c0
        /*0404*/ 	.word	0x00000009
        /*0408*/ 	.word	0x00000000
        /*040c*/ 	.short	0x010a
        /*040e*/ 	.byte	0x3f
	.zero		1


	//   ....[53]....
        /*0410*/ 	.word	0x00006150
        /*0414*/ 	.word	0x00000008
        /*0418*/ 	.word	0x00000000
        /*041c*/ 	.short	0x010a
        /*041e*/ 	.byte	0x3f
	.zero		1


	//   ....[54]....
        /*0420*/ 	.word	0x000061e0
        /*0424*/ 	.word	0x00000009
        /*0428*/ 	.word	0x00000000
        /*042c*/ 	.short	0x010a
        /*042e*/ 	.byte	0x3f
	.zero		1


	//   ....[55]....
        /*0430*/ 	.word	0x00006270
        /*0434*/ 	.word	0x00000008
        /*0438*/ 	.word	0x00000000
        /*043c*/ 	.short	0x010a
        /*043e*/ 	.byte	0x3f
	.zero		1


	//   ....[56]....
        /*0440*/ 	.word	0x00006300
        /*0444*/ 	.word	0x00000009
        /*0448*/ 	.word	0x00000000
        /*044c*/ 	.short	0x010a
        /*044e*/ 	.byte	0x3f
	.zero		1


	//   ....[57]....
        /*0450*/ 	.word	0x00006390
        /*0454*/ 	.word	0x00000008
        /*0458*/ 	.word	0x00000000
        /*045c*/ 	.short	0x010a
        /*045e*/ 	.byte	0x3f
	.zero		1


	//   ....[58]....
        /*0460*/ 	.word	0x00006420
        /*0464*/ 	.word	0x0000000b
        /*0468*/ 	.word	0x00000000
        /*046c*/ 	.short	0x010a
        /*046e*/ 	.byte	0x3f
	.zero		1


	//   ....[59]....
        /*0470*/ 	.word	0x000064b0
        /*0474*/ 	.word	0x00000003
        /*0478*/ 	.word	0x00000000
        /*047c*/ 	.short	0x010a
        /*047e*/ 	.byte	0x3f
	.zero		1


	//   ....[60]....
        /*0480*/ 	.word	0x00006510
        /*0484*/ 	.word	0x00000041
        /*0488*/ 	.word	0x00000000
        /*048c*/ 	.short	0x010a
        /*048e*/ 	.byte	0x3f
	.zero		1


	//   ....[61]....
        /*0490*/ 	.word	0x00006560
        /*0494*/ 	.word	0x00000003
        /*0498*/ 	.word	0x00000000
        /*049c*/ 	.short	0x010a
        /*049e*/ 	.byte	0x3f
	.zero		1


	//   ....[62]....
        /*04a0*/ 	.word	0x000065c0
        /*04a4*/ 	.word	0x00000005
        /*04a8*/ 	.word	0x00000000
        /*04ac*/ 	.short	0x010a
        /*04ae*/ 	.byte	0x3f
	.zero		1


	//   ....[63]....
        /*04b0*/ 	.word	0x00006610
        /*04b4*/ 	.word	0x00000041
        /*04b8*/ 	.word	0x00000010
        /*04bc*/ 	.short	0x010a
        /*04be*/ 	.byte	0x3f
	.zero		1


	//   ....[64]....
        /*04c0*/ 	.word	0x000066e0
        /*04c4*/ 	.word	0x0000000a
        /*04c8*/ 	.word	0x00000070
        /*04cc*/ 	.short	0x010a
        /*04ce*/ 	.byte	0x3f
	.zero		1


	//   ....[65]....
        /*04d0*/ 	.word	0x000067b0
        /*04d4*/ 	.word	0x00000009
        /*04d8*/ 	.word	0x00000000
        /*04dc*/ 	.short	0x010a
        /*04de*/ 	.byte	0x3f
	.zero		1


	//   ....[66]....
        /*04e0*/ 	.word	0x00006800
        /*04e4*/ 	.word	0x00000008
        /*04e8*/ 	.word	0x00000000
        /*04ec*/ 	.short	0x010a
        /*04ee*/ 	.byte	0x3f
	.zero		1


	//   ....[67]....
        /*04f0*/ 	.word	0x00006850
        /*04f4*/ 	.word	0x00000009
        /*04f8*/ 	.word	0x00000000
        /*04fc*/ 	.short	0x010a
        /*04fe*/ 	.byte	0x3f
	.zero		1


	//   ....[68]....
        /*0500*/ 	.word	0x000068a0
        /*0504*/ 	.word	0x00000008
        /*0508*/ 	.word	0x00000000
        /*050c*/ 	.short	0x010a
        /*050e*/ 	.byte	0x3f
	.zero		1


	//   ....[69]....
        /*0510*/ 	.word	0x000068f0
        /*0514*/ 	.word	0x00000009
        /*0518*/ 	.word	0x00000000
        /*051c*/ 	.short	0x010a
        /*051e*/ 	.byte	0x3f
	.zero		1


	//   ....[70]....
        /*0520*/ 	.word	0x00006940
        /*0524*/ 	.word	0x00000008
        /*0528*/ 	.word	0x00000000
        /*052c*/ 	.short	0x010a
        /*052e*/ 	.byte	0x3f
	.zero		1


	//   ....[71]....
        /*0530*/ 	.word	0x00006990
        /*0534*/ 	.word	0x00000009
        /*0538*/ 	.word	0x00000000
        /*053c*/ 	.short	0x010a
        /*053e*/ 	.byte	0x3f
	.zero		1


	//   ....[72]....
        /*0540*/ 	.word	0x000069e0
        /*0544*/ 	.word	0x00000008
        /*0548*/ 	.word	0x00000000
        /*054c*/ 	.short	0x010a
        /*054e*/ 	.byte	0x3f
	.zero		1


	//   ....[73]....
        /*0550*/ 	.word	0x00006a30
        /*0554*/ 	.word	0x00000009
        /*0558*/ 	.word	0x00000000
        /*055c*/ 	.short	0x010a
        /*055e*/ 	.byte	0x3f
	.zero		1


	//   ....[74]....
        /*0560*/ 	.word	0x00006a80
        /*0564*/ 	.word	0x00000008
        /*0568*/ 	.word	0x00000000
        /*056c*/ 	.short	0x010a
        /*056e*/ 	.byte	0x3f
	.zero		1


	//   ....[75]....
        /*0570*/ 	.word	0x00006ad0
        /*0574*/ 	.word	0x00000009
        /*0578*/ 	.word	0x00000000
        /*057c*/ 	.short	0x010a
        /*057e*/ 	.byte	0x3f
	.zero		1


	//   ....[76]....
        /*0580*/ 	.word	0x00006b20
        /*0584*/ 	.word	0x00000008
        /*0588*/ 	.word	0x00000000
        /*058c*/ 	.short	0x010a
        /*058e*/ 	.byte	0x3f
	.zero		1


	//   ....[77]....
        /*0590*/ 	.word	0x00006b70
        /*0594*/ 	.word	0x0000000b
        /*0598*/ 	.word	0x00000000
        /*059c*/ 	.short	0x010a
        /*059e*/ 	.byte	0x3f
	.zero		1


	//----- nvinfo : EIATTR_NUM_MBARRIERS
	.align		4
.L_37:
        /*05a0*/ 	.byte	0x03, 0x38
        /*05a2*/ 	.short	0x0022


	//----- nvinfo : EIATTR_EXIT_INSTR_OFFSETS
	.align		4
        /*05a4*/ 	.byte	0x04, 0x1c
        /*05a6*/ 	.short	(.L_39 - .L_38)


	//   ....[0]....
.L_38:
        /*05a8*/ 	.word	0x00001570


	//   ....[1]....
        /*05ac*/ 	.word	0x000015d0


	//   ....[2]....
        /*05b0*/ 	.word	0x00004e00


	//   ....[3]....
        /*05b4*/ 	.word	0x00004e30


	//   ....[4]....
        /*05b8*/ 	.word	0x00006500


	//----- nvinfo : EIATTR_MAX_THREADS
	.align		4
.L_39:
        /*05bc*/ 	.byte	0x04, 0x05
        /*05be*/ 	.short	(.L_41 - .L_40)
.L_40:
        /*05c0*/ 	.word	0x00000180
        /*05c4*/ 	.word	0x00000001
        /*05c8*/ 	.word	0x00000001


	//----- nvinfo : EIATTR_CRS_STACK_SIZE
	.align		4
.L_41:
        /*05cc*/ 	.byte	0x04, 0x1e
        /*05ce*/ 	.short	(.L_43 - .L_42)
.L_42:
        /*05d0*/ 	.word	0x00000000


	//----- nvinfo : EIATTR_CBANK_PARAM_SIZE
	.align		4
.L_43:
        /*05d4*/ 	.byte	0x03, 0x19
        /*05d6*/ 	.short	0x0470


	//----- nvinfo : EIATTR_PARAM_CBANK
	.align		4
        /*05d8*/ 	.byte	0x04, 0x0a
        /*05da*/ 	.short	(.L_45 - .L_44)
	.align		4
.L_44:
        /*05dc*/ 	.word	index@(.nv.constant0._ZN7cutlass13device_kernelINS_4gemm6kernel13GemmUniversalIN4cute5tupleIJiiiiEEENS1_10collective13CollectiveMmaINS1_34MainloopSm90TmaGmmaWarpSpecializedILi14ENS5_IJNS4_1CILi2EEESB_NSA_ILi1EEEEEENS1_32KernelTmaWarpSpecializedPingpongEEENS5_IJNSA_ILi64EEESG_SG_EEENS_10bfloat16_tENS5_IJlSC_lEEESI_SJ_NS4_8TiledMMAINS4_8MMA_AtomIJNS4_4SM904GMMA27MMA_64x64x16_F32BF16BF16_SSILNSN_5MajorE0ELSP_0ELNSN_7ScaleInE1ELSQ_1EEEEEENS4_6LayoutINS5_IJSC_SC_SC_EEENS5_IJNSA_ILi0EEESV_SV_EEEEENS5_IJNS4_10UnderscoreESY_SY_EEEEENS4_23SM90_TMA_LOAD_MULTICASTENS4_14ComposedLayoutINS4_7SwizzleILi3ELi4ELi3EEENS4_18smem_ptr_flag_bitsILi16EEENST_INS5_IJNSA_ILi8EEESG_EEENS5_IJSG_SC_EEEEEEEvNS4_8identityES11_S1B_vS1C_EENS_8epilogue10collective6detail29Sm90TmaWarpSpecializedAdapterINS1F_15DefaultEpilogueISI_SJ_SJ_NS1E_6thread17LinearCombinationISI_Li1EffLNS1J_9ScaleType4KindE0ELNS_15FloatRoundStyleE2ESI_EENS1_15EpilogueDefaultEEEEEvvEEEEvNT_6ParamsE)
        /*05e0*/ 	.short	0x0210
        /*05e2*/ 	.short	0x0470


	//----- nvinfo : EIATTR_SW_WAR
	.align		4
.L_45:
        /*05e4*/ 	.byte	0x04, 0x36
        /*05e6*/ 	.short	(.L_47 - .L_46)
.L_46:
        /*05e8*/ 	.word	0x00000008
.L_47:


//--------------------- .nv.callgraph             --------------------------
	.section	.nv.callgraph,"",@"SHT_CUDA_CALLGRAPH"
	.align	4
	.sectionentsize	8
	.align		4
        /*0000*/ 	.word	0x00000000
	.align		4
        /*0004*/ 	.word	0xffffffff
	.align		4
        /*0008*/ 	.word	index@(_ZN7cutlass13device_kernelINS_4gemm6kernel13GemmUniversalIN4cute5tupleIJiiiiEEENS1_10collective13CollectiveMmaINS1_34MainloopSm90TmaGmmaWarpSpecializedILi14ENS5_IJNS4_1CILi2EEESB_NSA_ILi1EEEEEENS1_32KernelTmaWarpSpecializedPingpongEEENS5_IJNSA_ILi64EEESG_SG_EEENS_10bfloat16_tENS5_IJlSC_lEEESI_SJ_NS4_8TiledMMAINS4_8MMA_AtomIJNS4_4SM904GMMA27MMA_64x64x16_F32BF16BF16_SSILNSN_5MajorE0ELSP_0ELNSN_7ScaleInE1ELSQ_1EEEEEENS4_6LayoutINS5_IJSC_SC_SC_EEENS5_IJNSA_ILi0EEESV_SV_EEEEENS5_IJNS4_10UnderscoreESY_SY_EEEEENS4_23SM90_TMA_LOAD_MULTICASTENS4_14ComposedLayoutINS4_7SwizzleILi3ELi4ELi3EEENS4_18smem_ptr_flag_bitsILi16EEENST_INS5_IJNSA_ILi8EEESG_EEENS5_IJSG_SC_EEEEEEEvNS4_8identityES11_S1B_vS1C_EENS_8epilogue10collective6detail29Sm90TmaWarpSpecializedAdapterINS1F_15DefaultEpilogueISI_SJ_SJ_NS1E_6thread17LinearCombinationISI_Li1EffLNS1J_9ScaleType4KindE0ELNS_15FloatRoundStyleE2ESI_EENS1_15EpilogueDefaultEEEEEvvEEEEvNT_6ParamsE)
	.align		4
        /*000c*/ 	.word	index@(__assertfail)
	.align		4
        /*0010*/ 	.word	0x00000000
	.align		4
        /*0014*/ 	.word	0xfffffffe
	.align		4
        /*0018*/ 	.word	0x00000000
	.align		4
        /*001c*/ 	.word	0xfffffffd
	.align		4
        /*0020*/ 	.word	0x00000000
	.align		4
        /*0024*/ 	.word	0xfffffffc


//--------------------- .nv.constant4             --------------------------
	.section	.nv.constant4,"a",@progbits
	.align	8
	.align		8
.nv.constant4:
        /*0000*/ 	.dword	__assertfail
	.align		8
        /*0008*/ 	.dword	__unnamed_1
	.align		8
        /*0010*/ 	.dword	_ZN39_INTERNAL_e75947f6_4_k_cu_47571c9e_33804cuda3std3__45__cpo5beginE
	.align		8
        /*0018*/ 	.dword	_ZN39_INTERNAL_e75947f6_4_k_cu_47571c9e_33804cuda3std3__45__cpo3endE
	.align		8
        /*0020*/ 	.dword	_ZN39_INTERNAL_e75947f6_4_k_cu_47571c9e_33804cuda3std3__45__cpo6cbeginE
	.align		8
        /*0028*/ 	.dword	_ZN39_INTERNAL_e75947f6_4_k_cu_47571c9e_33804cuda3std3__45__cpo4cendE
	.align		8
        /*0030*/ 	.dword	_ZN39_INTERNAL_e75947f6_4_k_cu_47571c9e_33804cuda3std3__441_GLOBAL__N__e75947f6_4_k_cu_47571c9e_33806ignoreE
	.align		8
        /*0038*/ 	.dword	_ZN39_INTERNAL_e75947f6_4_k_cu_47571c9e_33804cuda3std3__419piecewise_constructE
	.align		8
        /*0040*/ 	.dword	_ZN39_INTERNAL_e75947f6_4_k_cu_47571c9e_33804cuda3std3__48in_placeE
	.align		8
        /*0048*/ 	.dword	_ZN39_INTERNAL_e75947f6_4_k_cu_47571c9e_33804cuda3std6ranges3__45__cpo4swapE
	.align		8
        /*0050*/ 	.dword	_ZN39_INTERNAL_e75947f6_4_k_cu_47571c9e_33804cuda3std6ranges3__45__cpo9iter_moveE
	.align		8
        /*0058*/ 	.dword	_ZN39_INTERNAL_e75947f6_4_k_cu_47571c9e_33804cute7productE
	.align		8
        /*0060*/ 	.dword	_ZN39_INTERNAL_e75947f6_4_k_cu_47571c9e_33804cute1_E
	.align		8
        /*0068*/ 	.dword	$str$22
	.align		8
        /*0070*/ 	.dword	$str$23


//--------------------- .text._ZN7cutlass13device_kernelINS_4gemm6kernel13GemmUniversalIN4cute5tupleIJiiiiEEENS1_10collective13CollectiveMmaINS1_34MainloopSm90TmaGmmaWarpSpecializedILi14ENS5_IJNS4_1CILi2EEESB_NSA_ILi1EEEEEENS1_32KernelTmaWarpSpecializedPingpongEEENS5_IJNSA_ILi64EEESG_SG_EEENS_10bfloat16_tENS5_IJlSC_lEEESI_SJ_NS4_8TiledMMAINS4_8MMA_AtomIJNS4_4SM904GMMA27MMA_64x64x16_F32BF16BF16_SSILNSN_5MajorE0ELSP_0ELNSN_7ScaleInE1ELSQ_1EEEEEENS4_6LayoutINS5_IJSC_SC_SC_EEENS5_IJNSA_ILi0EEESV_SV_EEEEENS5_IJNS4_10UnderscoreESY_SY_EEEEENS4_23SM90_TMA_LOAD_MULTICASTENS4_14ComposedLayoutINS4_7SwizzleILi3ELi4ELi3EEENS4_18smem_ptr_flag_bitsILi16EEENST_INS5_IJNSA_ILi8EEESG_EEENS5_IJSG_SC_EEEEEEEvNS4_8identityES11_S1B_vS1C_EENS_8epilogue10collective6detail29Sm90TmaWarpSpecializedAdapterINS1F_15DefaultEpilogueISI_SJ_SJ_NS1E_6thread17LinearCombinationISI_Li1EffLNS1J_9ScaleType4KindE0ELNS_15FloatRoundStyleE2ESI_EENS1_15EpilogueDefaultEEEEEvvEEEEvNT_6ParamsE --------------------------
	.section	.text._ZN7cutlass13device_kernelINS_4gemm6kernel13GemmUniversalIN4cute5tupleIJiiiiEEENS1_10collective13CollectiveMmaINS1_34MainloopSm90TmaGmmaWarpSpecializedILi14ENS5_IJNS4_1CILi2EEESB_NSA_ILi1EEEEEENS1_32KernelTmaWarpSpecializedPingpongEEENS5_IJNSA_ILi64EEESG_SG_EEENS_10bfloat16_tENS5_IJlSC_lEEESI_SJ_NS4_8TiledMMAINS4_8MMA_AtomIJNS4_4SM904GMMA27MMA_64x64x16_F32BF16BF16_SSILNSN_5MajorE0ELSP_0ELNSN_7ScaleInE1ELSQ_1EEEEEENS4_6LayoutINS5_IJSC_SC_SC_EEENS5_IJNSA_ILi0EEESV_SV_EEEEENS5_IJNS4_10UnderscoreESY_SY_EEEEENS4_23SM90_TMA_LOAD_MULTICASTENS4_14ComposedLayoutINS4_7SwizzleILi3ELi4ELi3EEENS4_18smem_ptr_flag_bitsILi16EEENST_INS5_IJNSA_ILi8EEESG_EEENS5_IJSG_SC_EEEEEEEvNS4_8identityES11_S1B_vS1C_EENS_8epilogue10collective6detail29Sm90TmaWarpSpecializedAdapterINS1F_15DefaultEpilogueISI_SJ_SJ_NS1E_6thread17LinearCombinationISI_Li1EffLNS1J_9ScaleType4KindE0ELNS_15FloatRoundStyleE2ESI_EENS1_15EpilogueDefaultEEEEEvvEEEEvNT_6ParamsE,"ax",@progbits
	.align	128
.text._ZN7cutlass13device_kernelINS_4gemm6kernel13GemmUniversalIN4cute5tupleIJiiiiEEENS1_10collective13CollectiveMmaINS1_34MainloopSm90TmaGmmaWarpSpecializedILi14ENS5_IJNS4_1CILi2EEESB_NSA_ILi1EEEEEENS1_32KernelTmaWarpSpecializedPingpongEEENS5_IJNSA_ILi64EEESG_SG_EEENS_10bfloat16_tENS5_IJlSC_lEEESI_SJ_NS4_8TiledMMAINS4_8MMA_AtomIJNS4_4SM904GMMA27MMA_64x64x16_F32BF16BF16_SSILNSN_5MajorE0ELSP_0ELNSN_7ScaleInE1ELSQ_1EEEEEENS4_6LayoutINS5_IJSC_SC_SC_EEENS5_IJNSA_ILi0EEESV_SV_EEEEENS5_IJNS4_10UnderscoreESY_SY_EEEEENS4_23SM90_TMA_LOAD_MULTICASTENS4_14ComposedLayoutINS4_7SwizzleILi3ELi4ELi3EEENS4_18smem_ptr_flag_bitsILi16EEENST_INS5_IJNSA_ILi8EEESG_EEENS5_IJSG_SC_EEEEEEEvNS4_8identityES11_S1B_vS1C_EENS_8epilogue10collective6detail29Sm90TmaWarpSpecializedAdapterINS1F_15DefaultEpilogueISI_SJ_SJ_NS1E_6thread17LinearCombinationISI_Li1EffLNS1J_9ScaleType4KindE0ELNS_15FloatRoundStyleE2ESI_EENS1_15EpilogueDefaultEEEEEvvEEEEvNT_6ParamsE:
        .type           _ZN7cutlass13device_kernelINS_4gemm6kernel13GemmUniversalIN4cute5tupleIJiiiiEEENS1_10collective13CollectiveMmaINS1_34MainloopSm90TmaGmmaWarpSpecializedILi14ENS5_IJNS4_1CILi2EEESB_NSA_ILi1EEEEEENS1_32KernelTmaWarpSpecializedPingpongEEENS5_IJNSA_ILi64EEESG_SG_EEENS_10bfloat16_tENS5_IJlSC_lEEESI_SJ_NS4_8TiledMMAINS4_8MMA_AtomIJNS4_4SM904GMMA27MMA_64x64x16_F32BF16BF16_SSILNSN_5MajorE0ELSP_0ELNSN_7ScaleInE1ELSQ_1EEEEEENS4_6LayoutINS5_IJSC_SC_SC_EEENS5_IJNSA_ILi0EEESV_SV_EEEEENS5_IJNS4_10UnderscoreESY_SY_EEEEENS4_23SM90_TMA_LOAD_MULTICASTENS4_14ComposedLayoutINS4_7SwizzleILi3ELi4ELi3EEENS4_18smem_ptr_flag_bitsILi16EEENST_INS5_IJNSA_ILi8EEESG_EEENS5_IJSG_SC_EEEEEEEvNS4_8identityES11_S1B_vS1C_EENS_8epilogue10collective6detail29Sm90TmaWarpSpecializedAdapterINS1F_15DefaultEpilogueISI_SJ_SJ_NS1E_6thread17LinearCombinationISI_Li1EffLNS1J_9ScaleType4KindE0ELNS_15FloatRoundStyleE2ESI_EENS1_15EpilogueDefaultEEEEEvvEEEEvNT_6ParamsE,@function
        .size           _ZN7cutlass13device_kernelINS_4gemm6kernel13GemmUniversalIN4cute5tupleIJiiiiEEENS1_10collective13CollectiveMmaINS1_34MainloopSm90TmaGmmaWarpSpecializedILi14ENS5_IJNS4_1CILi2EEESB_NSA_ILi1EEEEEENS1_32KernelTmaWarpSpecializedPingpongEEENS5_IJNSA_ILi64EEESG_SG_EEENS_10bfloat16_tENS5_IJlSC_lEEESI_SJ_NS4_8TiledMMAINS4_8MMA_AtomIJNS4_4SM904GMMA27MMA_64x64x16_F32BF16BF16_SSILNSN_5MajorE0ELSP_0ELNSN_7ScaleInE1ELSQ_1EEEEEENS4_6LayoutINS5_IJSC_SC_SC_EEENS5_IJNSA_ILi0EEESV_SV_EEEEENS5_IJNS4_10UnderscoreESY_SY_EEEEENS4_23SM90_TMA_LOAD_MULTICASTENS4_14ComposedLayoutINS4_7SwizzleILi3ELi4ELi3EEENS4_18smem_ptr_flag_bitsILi16EEENST_INS5_IJNSA_ILi8EEESG_EEENS5_IJSG_SC_EEEEEEEvNS4_8identityES11_S1B_vS1C_EENS_8epilogue10collective6detail29Sm90TmaWarpSpecializedAdapterINS1F_15DefaultEpilogueISI_SJ_SJ_NS1E_6thread17LinearCombinationISI_Li1EffLNS1J_9ScaleType4KindE0ELNS_15FloatRoundStyleE2ESI_EENS1_15EpilogueDefaultEEEEEvvEEEEvNT_6ParamsE,(.L_x_160 - _ZN7cutlass13device_kernelINS_4gemm6kernel13GemmUniversalIN4cute5tupleIJiiiiEEENS1_10collective13CollectiveMmaINS1_34MainloopSm90TmaGmmaWarpSpecializedILi14ENS5_IJNS4_1CILi2EEESB_NSA_ILi1EEEEEENS1_32KernelTmaWarpSpecializedPingpongEEENS5_IJNSA_ILi64EEESG_SG_EEENS_10bfloat16_tENS5_IJlSC_lEEESI_SJ_NS4_8TiledMMAINS4_8MMA_AtomIJNS4_4SM904GMMA27MMA_64x64x16_F32BF16BF16_SSILNSN_5MajorE0ELSP_0ELNSN_7ScaleInE1ELSQ_1EEEEEENS4_6LayoutINS5_IJSC_SC_SC_EEENS5_IJNSA_ILi0EEESV_SV_EEEEENS5_IJNS4_10UnderscoreESY_SY_EEEEENS4_23SM90_TMA_LOAD_MULTICASTENS4_14ComposedLayoutINS4_7SwizzleILi3ELi4ELi3EEENS4_18smem_ptr_flag_bitsILi16EEENST_INS5_IJNSA_ILi8EEESG_EEENS5_IJSG_SC_EEEEEEEvNS4_8identityES11_S1B_vS1C_EENS_8epilogue10collective6detail29Sm90TmaWarpSpecializedAdapterINS1F_15DefaultEpilogueISI_SJ_SJ_NS1E_6thread17LinearCombinationISI_Li1EffLNS1J_9ScaleType4KindE0ELNS_15FloatRoundStyleE2ESI_EENS1_15EpilogueDefaultEEEEEvvEEEEvNT_6ParamsE)
        .other          _ZN7cutlass13device_kernelINS_4gemm6kernel13GemmUniversalIN4cute5tupleIJiiiiEEENS1_10collective13CollectiveMmaINS1_34MainloopSm90TmaGmmaWarpSpecializedILi14ENS5_IJNS4_1CILi2EEESB_NSA_ILi1EEEEEENS1_32KernelTmaWarpSpecializedPingpongEEENS5_IJNSA_ILi64EEESG_SG_EEENS_10bfloat16_tENS5_IJlSC_lEEESI_SJ_NS4_8TiledMMAINS4_8MMA_AtomIJNS4_4SM904GMMA27MMA_64x64x16_F32BF16BF16_SSILNSN_5MajorE0ELSP_0ELNSN_7ScaleInE1ELSQ_1EEEEEENS4_6LayoutINS5_IJSC_SC_SC_EEENS5_IJNSA_ILi0EEESV_SV_EEEEENS5_IJNS4_10UnderscoreESY_SY_EEEEENS4_23SM90_TMA_LOAD_MULTICASTENS4_14ComposedLayoutINS4_7SwizzleILi3ELi4ELi3EEENS4_18smem_ptr_flag_bitsILi16EEENST_INS5_IJNSA_ILi8EEESG_EEENS5_IJSG_SC_EEEEEEEvNS4_8identityES11_S1B_vS1C_EENS_8epilogue10collective6detail29Sm90TmaWarpSpecializedAdapterINS1F_15DefaultEpilogueISI_SJ_SJ_NS1E_6thread17LinearCombinationISI_Li1EffLNS1J_9ScaleType4KindE0ELNS_15FloatRoundStyleE2ESI_EENS1_15EpilogueDefaultEEEEEvvEEEEvNT_6ParamsE,@"STO_CUDA_ENTRY STV_DEFAULT"
_ZN7cutlass13device_kernelINS_4gemm6kernel13GemmUniversalIN4cute5tupleIJiiiiEEENS1_10collective13CollectiveMmaINS1_34MainloopSm90TmaGmmaWarpSpecializedILi14ENS5_IJNS4_1CILi2EEESB_NSA_ILi1EEEEEENS1_32KernelTmaWarpSpecializedPingpongEEENS5_IJNSA_ILi64EEESG_SG_EEENS_10bfloat16_tENS5_IJlSC_lEEESI_SJ_NS4_8TiledMMAINS4_8MMA_AtomIJNS4_4SM904GMMA27MMA_64x64x16_F32BF16BF16_SSILNSN_5MajorE0ELSP_0ELNSN_7ScaleInE1ELSQ_1EEEEEENS4_6LayoutINS5_IJSC_SC_SC_EEENS5_IJNSA_ILi0EEESV_SV_EEEEENS5_IJNS4_10UnderscoreESY_SY_EEEEENS4_23SM90_TMA_LOAD_MULTICASTENS4_14ComposedLayoutINS4_7SwizzleILi3ELi4ELi3EEENS4_18smem_ptr_flag_bitsILi16EEENST_INS5_IJNSA_ILi8EEESG_EEENS5_IJSG_SC_EEEEEEEvNS4_8identityES11_S1B_vS1C_EENS_8epilogue10collective6detail29Sm90TmaWarpSpecializedAdapterINS1F_15DefaultEpilogueISI_SJ_SJ_NS1E_6thread17LinearCombinationISI_Li1EffLNS1J_9ScaleType4KindE0ELNS_15FloatRoundStyleE2ESI_EENS1_15EpilogueDefaultEEEEEvvEEEEvNT_6ParamsE:
[----:B------:R-:W0:Y:S02]  /*0000*/  LDC R1, c[0x0][0x28] ;  /* 0x00000a00ff017b82 */ /* 0x000e240000000800 */
[----:B0-----:R-:W-:Y:S01]  /*0010*/  VIADD R1, R1, 0xfffffff8 ;  /* 0xfffffff801017836 */ /* 0x001fe20000000000 */
[----:B------:R-:W0:Y:S01]  /*0020*/  S2R R4, SR_TID.X ;  /* 0x0000000000047919 */ /* 0x000e220000002100 */
[----:B------:R-:W-:Y:S01]  /*0030*/  ELECT P0, URZ, PT ;  /* 0x00000000003f782f */ /* 0x000fe20003800000 */
[----:B------:R-:W-:Y:S01]  /*0040*/  BSSY B0, `(.L_x_0) ;  /* 0x000000f000007945 */ /* 0x000fe20003800000 */
[--C-:B0-----:R-:W-:Y:S02]  /*0050*/  SHF.R.U32.HI R2, RZ, 0x5, R4.reuse ;  /* 0x00000005ff027819 */ /* 0x101fe40000011604 */
[----:B------:R-:W-:-:S03]  /*0060*/  SHF.R.U32.HI R7, RZ, 0x7, R4 ;  /* 0x00000007ff077819 */ /* 0x000fc60000011604 */
[----:B------:R-:W0:Y:S04]  /*0070*/  SHFL.IDX PT, R5, R2, RZ, 0x1f ;  /* 0x00001fff02057589 */ /* 0x000e2800000e0000 */
[----:B------:R1:W2:Y:S01]  /*0080*/  SHFL.IDX PT, R10, R7, RZ, 0x1f ;  /* 0x00001fff070a7589 */ /* 0x0002a200000e0000 */
[----:B0-----:R-:W-:-:S13]  /*0090*/  ISETP.NE.OR P0, PT, R5, RZ, !P0 ;  /* 0x000000ff0500720c */ /* 0x001fda0004705670 */
[----:B-12---:R-:W-:Y:S05]  /*00a0*/  @P0 BRA `(.L_x_1) ;  /* 0x0000000000200947 */ /* 0x006fea0003800000 */
[----:B------:R-:W-:Y:S02]  /*00b0*/  ULDC.64 UR4, c[0x0][0x198] ;  /* 0x0000660000047ab9 */ /* 0x000fe40000000a00 */
[----:B------:R-:W-:Y:S02]  /*00c0*/  UIADD3 UR6, UP0, UR4, 0xf0, URZ ;  /* 0x000000f004067890 */ /* 0x000fe4000ff1e03f */
[----:B------:R-:W-:Y:S02]  /*00d0*/  UIADD3 UR4, UP1, UR4, 0x1f0, URZ ;  /* 0x000001f004047890 */ /* 0x000fe4000ff3e03f */
[----:B------:R-:W-:Y:S02]  /*00e0*/  UIADD3.X UR7, URZ, UR5, URZ, UP0, !UPT ;  /* 0x000000053f077290 */ /* 0x000fe400087fe43f */
[----:B------:R-:W-:-:S07]  /*00f0*/  UIADD3.X UR5, URZ, UR5, URZ, UP1, !UPT ;  /* 0x000000053f057290 */ /* 0x000fce0008ffe43f */
[----:B------:R0:W-:Y:S02]  /*0100*/  UTMACCTL.PF [UR6] ;  /* 0x00000000060079b9 */ /* 0x0001e40008040000 */
[----:B------:R0:W-:Y:S02]  /*0110*/  UTMACCTL.PF [UR4] ;  /* 0x00000000040079b9 */ /* 0x0001e40008040000 */
[----:B0-----:R-:W-:Y:S01]  /*0120*/  NOP ;  /* 0x0000000000007918 */ /* 0x001fe20000000000 */
.L_x_1:
[----:B------:R-:W-:Y:S05]  /*0130*/  BSYNC B0 ;  /* 0x0000000000007941 */ /* 0x000fea0003800000 */
.L_x_0:
[----:B------:R-:W0:Y:S01]  /*0140*/  SHFL.IDX PT, R8, R2, RZ, 0x1f ;  /* 0x00001fff02087589 */ /* 0x000e2200000e0000 */
[----:B------:R-:W-:-:S04]  /*0150*/  SHF.R.S32.HI R3, RZ, 0x1f, R4 ;  /* 0x0000001fff037819 */ /* 0x000fc80000011404 */
[----:B------:R-:W-:Y:S02]  /*0160*/  LEA.HI R3, R3, R4, RZ, 0x7 ;  /* 0x0000000403037211 */ /* 0x000fe400078f38ff */
[----:B0-----:R-:W-:-:S13]  /*0170*/  ISETP.NE.AND P0, PT, R8, RZ, PT ;  /* 0x000000ff0800720c */ /* 0x001fda0003f05270 */
[----:B------:R-:W-:Y:S05]  /*0180*/  @P0 BRA `(.L_x_2) ;  /* 0x0000000000b40947 */ /* 0x000fea0003800000 */
[----:B------:R-:W-:Y:S01]  /*0190*/  ELECT P0, URZ, PT ;  /* 0x00000000003f782f */ /* 0x000fe20003800000 */
[----:B------:R-:W-:-:S12]  /*01a0*/  BSSY B0, `(.L_x_2) ;  /* 0x000002b000007945 */ /* 0x000fd80003800000 */
[----:B------:R-:W-:Y:S05]  /*01b0*/  @!P0 BRA `(.L_x_3) ;  /* 0x0000000000a48947 */ /* 0x000fea0003800000 */
[----:B------:R-:W0:Y:S01]  /*01c0*/  S2UR UR8, SR_CgaCtaId ;  /* 0x00000000000879c3 */ /* 0x000e220000008800 */
[----:B------:R-:W-:Y:S01]  /*01d0*/  UMOV UR4, 0x400 ;  /* 0x0000040000047882 */ /* 0x000fe20000000000 */
[----:B------:R-:W-:Y:S01]  /*01e0*/  UMOV UR5, 0x1 ;  /* 0x0000000100057882 */ /* 0x000fe20000000000 */
[----:B------:R-:W-:Y:S02]  /*01f0*/  UMOV UR6, 0x3 ;  /* 0x0000000300067882 */ /* 0x000fe40000000000 */
[----:B------:R-:W-:-:S04]  /*0200*/  UIADD3 UR6, -UR6, 0x100000, URZ ;  /* 0x0010000006067890 */ /* 0x000fc8000fffe13f */
[----:B------:R-:W-:Y:S02]  /*0210*/  USHF.L.U32 UR7, UR6, 0xb, URZ ;  /* 0x0000000b06077899 */ /* 0x000fe4000800063f */
[----:B------:R-:W-:Y:S02]  /*0220*/  USHF.L.U32 UR6, UR6, 0x1, URZ ;  /* 0x0000000106067899 */ /* 0x000fe4000800063f */
[----:B0-----:R-:W-:Y:S02]  /*0230*/  ULEA UR8, UR8, UR4, 0x18 ;  /* 0x0000000408087291 */ /* 0x001fe4000f8ec03f */
[----:B------:R-:W-:-:S04]  /*0240*/  UIADD3 UR4, -UR5, 0x100000, URZ ;  /* 0x0010000005047890 */ /* 0x000fc8000fffe13f */
[----:B------:R-:W-:Y:S02]  /*0250*/  USHF.L.U32 UR5, UR4, 0xb, URZ ;  /* 0x0000000b04057899 */ /* 0x000fe4000800063f */
[----:B------:R-:W-:Y:S01]  /*0260*/  USHF.L.U32 UR4, UR4, 0x1, URZ ;  /* 0x0000000104047899 */ /* 0x000fe2000800063f */
[----:B------:R-:W0:Y:S11]  /*0270*/  FENCE.VIEW.ASYNC.S ;  /* 0x00000000000073c6 */ /* 0x000e360000000000 */
[----:B0-----:R0:W1:Y:S01]  /*0280*/  SYNCS.EXCH.64 URZ, [UR8], UR4 ;  /* 0x00000004083f75b2 */ /* 0x0010620008000100 */
[----:B------:R0:W2:Y:S01]  /*0290*/  SYNCS.EXCH.64 URZ, [UR8+0x70], UR6 ;  /* 0x00007006083f75b2 */ /* 0x0000a20008000100 */
[----:B------:R0:W3:Y:S01]  /*02a0*/  SYNCS.EXCH.64 URZ, [UR8+0x8], UR4 ;  /* 0x00000804083f75b2 */ /* 0x0000e20008000100 */
[----:B------:R0:W4:Y:S01]  /*02b0*/  SYNCS.EXCH.64 URZ, [UR8+0x78], UR6 ;  /* 0x00007806083f75b2 */ /* 0x0001220008000100 */
[----:B------:R0:W0:Y:S01]  /*02c0*/  SYNCS.EXCH.64 URZ, [UR8+0x10], UR4 ;  /* 0x00001004083f75b2 */ /* 0x0000220008000100 */
        /* <DEDUP_REMOVED lines=23> */
[----:B-1234-:R-:W-:Y:S01]  /*0440*/  NOP ;  /* 0x0000000000007918 */ /* 0x01efe20000000000 */
.L_x_3:
[----:B0-----:R-:W-:Y:S05]  /*0450*/  BSYNC B0 ;  /* 0x0000000000007941 */ /* 0x001fea0003800000 */
.L_x_2:
[----:B------:R-:W0:Y:S01]  /*0460*/  SHFL.IDX PT, R13, R2, RZ, 0x1f ;  /* 0x00001fff020d7589 */ /* 0x000e2200000e0000 */
[----:B------:R-:W1:Y:S01]  /*0470*/  S2UR UR12, SR_CTAID.X ;  /* 0x00000000000c79c3 */ /* 0x000e620000002500 */
[----:B------:R-:W-:Y:S02]  /*0480*/  LOP3.LUT R3, R3, 0xffffff80, RZ, 0xc0, !PT ;  /* 0xffffff8003037812 */ /* 0x000fe400078ec0ff */
[----:B------:R-:W-:Y:S01]  /*0490*/  ELECT P0, URZ, PT ;  /* 0x00000000003f782f */ /* 0x000fe20003800000 */
[----:B------:R2:W3:Y:S01]  /*04a0*/  SHFL.IDX PT, R12, R2, RZ, 0x1f ;  /* 0x00001fff020c7589 */ /* 0x0004e200000e0000 */
[----:B------:R-:W-:Y:S01]  /*04b0*/  ELECT P1, URZ, PT ;  /* 0x00000000003f782f */ /* 0x000fe20003820000 */
[----:B------:R-:W-:Y:S01]  /*04c0*/  NOP ;  /* 0x0000000000007918 */ /* 0x000fe20000000000 */
[----:B------:R-:W-:Y:S01]  /*04d0*/  IMAD.IADD R3, R4, 0x1, -R3 ;  /* 0x0000000104037824 */ /* 0x000fe200078e0a03 */
[----:B------:R-:W4:Y:S01]  /*04e0*/  S2R R6, SR_CTAID.Y ;  /* 0x0000000000067919 */ /* 0x000f220000002600 */
[----:B------:R-:W-:Y:S01]  /*04f0*/  ULDC UR4, c[0x0][0x150] ;  /* 0x0000540000047ab9 */ /* 0x000fe20000000800 */
[----:B------:R-:W5:Y:S01]  /*0500*/  LDC R14, c[0x0][0x144] ;  /* 0x00005100ff0e7b82 */ /* 0x000f620000000800 */
[----:B------:R-:W-:Y:S01]  /*0510*/  UMOV UR11, 0x80 ;  /* 0x00000080000b7882 */ /* 0x000fe20000000000 */
[----:B------:R-:W-:Y:S01]  /*0520*/  SHF.R.S32.HI R0, RZ, 0x1f, R3 ;  /* 0x0000001fff007819 */ /* 0x000fe20000011403 */
[----:B------:R-:W-:Y:S01]  /*0530*/  NOP ;  /* 0x0000000000007918 */ /* 0x000fe20000000000 */
[C---:B------:R-:W-:Y:S01]  /*0540*/  VIADD R35, R10.reuse, 0xffffffff ;  /* 0xffffffff0a237836 */ /* 0x040fe20000000000 */
[----:B------:R-:W-:Y:S01]  /*0550*/  ISETP.NE.AND P4, PT, R10, RZ, PT ;  /* 0x000000ff0a00720c */ /* 0x000fe20003f85270 */
[----:B------:R-:W-:Y:S01]  /*0560*/  IMAD.MOV.U32 R57, RZ, RZ, 0x1 ;  /* 0x00000001ff397424 */ /* 0x000fe200078e00ff */
[----:B------:R-:W-:Y:S01]  /*0570*/  LEA.HI R9, R0, R3, RZ, 0x3 ;  /* 0x0000000300097211 */ /* 0x000fe200078f18ff */
[----:B------:R-:W5:Y:S01]  /*0580*/  LDC R15, c[0x0][0x140] ;  /* 0x00005000ff0f7b82 */ /* 0x000f620000000800 */
[----:B------:R-:W-:-:S02]  /*0590*/  ISETP.GE.U32.AND P6, PT, R35, 0x2, PT ;  /* 0x000000022300780c */ /* 0x000fc40003fc6070 */
[--C-:B------:R-:W-:Y:S02]  /*05a0*/  SHF.R.S32.HI R11, RZ, 0x3, R9.reuse ;  /* 0x00000003ff0b7819 */ /* 0x100fe40000011409 */
[----:B--2---:R-:W-:Y:S02]  /*05b0*/  SHF.R.S32.HI R2, RZ, 0x1f, R9 ;  /* 0x0000001fff027819 */ /* 0x004fe40000011409 */
[----:B------:R-:W-:Y:S01]  /*05c0*/  SHF.R.S32.HI R9, RZ, 0x1f, R8 ;  /* 0x0000001fff097819 */ /* 0x000fe20000011408 */
[----:B------:R-:W2:Y:S01]  /*05d0*/  LDC R25, c[0x0][0x148] ;  /* 0x00005200ff197b82 */ /* 0x000ea20000000800 */
[----:B0-----:R-:W-:Y:S02]  /*05e0*/  ISETP.NE.OR P0, PT, R13, RZ, !P0 ;  /* 0x000000ff0d00720c */ /* 0x001fe40004705670 */
[----:B-1----:R-:W-:Y:S02]  /*05f0*/  I2FP.F32.U32 R13, UR12 ;  /* 0x0000000c000d7c45 */ /* 0x002fe40008201000 */
[----:B------:R-:W-:-:S02]  /*0600*/  LEA.HI R2, R2, R11, RZ, 0x2 ;  /* 0x0000000b02027211 */ /* 0x000fc400078f10ff */
[----:B------:R-:W-:Y:S01]  /*0610*/  LEA.HI R9, R9, R8, RZ, 0x2 ;  /* 0x0000000809097211 */ /* 0x000fe200078f10ff */
[----:B------:R-:W-:Y:S01]  /*0620*/  FMUL R13, R13, UR4 ;  /* 0x000000040d0d7c20 */ /* 0x000fe20008400000 */
[----:B---3--:R-:W-:Y:S01]  /*0630*/  ISETP.NE.OR P1, PT, R12, RZ, !P1 ;  /* 0x000000ff0c00720c */ /* 0x008fe20004f25670 */
[----:B------:R-:W-:Y:S01]  /*0640*/  ULDC UR4, c[0x0][0x154] ;  /* 0x0000550000047ab9 */ /* 0x000fe20000000800 */
[----:B------:R-:W-:Y:S02]  /*0650*/  LOP3.LUT R12, R2, 0xfffffffc, RZ, 0xc0, !PT ;  /* 0xfffffffc020c7812 */ /* 0x000fe400078ec0ff */
[----:B------:R-:W-:Y:S01]  /*0660*/  LOP3.LUT R9, R9, 0x3ffffffc, RZ, 0xc0, !PT ;  /* 0x3ffffffc09097812 */ /* 0x000fe200078ec0ff */
[----:B------:R-:W0:Y:S01]  /*0670*/  F2I.U32.TRUNC.NTZ R13, R13 ;  /* 0x0000000d000d7305 */ /* 0x000e22000020f000 */
[----:B------:R-:W-:Y:S01]  /*0680*/  SHF.R.S32.HI R2, RZ, 0x1f, R5 ;  /* 0x0000001fff027819 */ /* 0x000fe20000011405 */
[----:B------:R-:W-:Y:S01]  /*0690*/  IMAD.IADD R12, R11, 0x1, -R12 ;  /* 0x000000010b0c7824 */ /* 0x000fe200078e0a0c */
[----:B------:R-:W-:Y:S01]  /*06a0*/  VOTEU.ALL UP1, P0 ;  /* 0x00000000003f7886 */ /* 0x000fe20000020000 */
[----:B------:R-:W-:Y:S01]  /*06b0*/  IMAD.IADD R9, R8, 0x1, -R9 ;  /* 0x0000000108097824 */ /* 0x000fe200078e0a09 */
[----:B------:R-:W-:Y:S01]  /*06c0*/  LEA.HI R2, R2, R5, RZ, 0x2 ;  /* 0x0000000502027211 */ /* 0x000fe200078f10ff */
[----:B------:R-:W-:Y:S01]  /*06d0*/  VOTEU.ALL UP0, P0 ;  /* 0x00000000003f7886 */ /* 0x000fe20000000000 */
[----:B----4-:R-:W-:Y:S01]  /*06e0*/  I2FP.F32.U32 R8, R6 ;  /* 0x0000000600087245 */ /* 0x010fe20000201000 */
[----:B------:R-:W-:Y:S01]  /*06f0*/  IMAD R9, R9, 0x4, R12 ;  /* 0x0000000409097824 */ /* 0x000fe200078e020c */
[----:B------:R-:W-:Y:S01]  /*0700*/  LOP3.LUT R2, R2, 0xfffffffc, RZ, 0xc0, !PT ;  /* 0xfffffffc02027812 */ /* 0x000fe200078ec0ff */
[----:B------:R-:W-:Y:S01]  /*0710*/  VOTEU.ALL UP2, P1 ;  /* 0x00000000003f7886 */ /* 0x000fe20000840000 */
[----:B------:R-:W1:Y:S01]  /*0720*/  @!UP1 S2UR UR7, SR_CgaCtaId ;  /* 0x00000000000799c3 */ /* 0x000e620000008800 */
[----:B------:R-:W-:Y:S01]  /*0730*/  FMUL R8, R8, UR4 ;  /* 0x0000000408087c20 */ /* 0x000fe20008400000 */
[----:B------:R-:W-:Y:S01]  /*0740*/  IMAD.SHL.U32 R56, R9, 0x4, RZ ;  /* 0x0000000409387824 */ /* 0x000fe200078e00ff */
[----:B------:R-:W-:Y:S01]  /*0750*/  UMOV UR4, 0x20 ;  /* 0x0000002000047882 */ /* 0x000fe20000000000 */
[----:B------:R-:W-:Y:S01]  /*0760*/  IMAD.IADD R5, R5, 0x1, -R2 ;  /* 0x0000000105057824 */ /* 0x000fe200078e0a02 */
[----:B------:R-:W-:Y:S01]  /*0770*/  LEA.HI R2, R9, R9, RZ, 0x1 ;  /* 0x0000000909027211 */ /* 0x000fe200078f08ff */
[----:B0-----:R-:W-:Y:S01]  /*0780*/  IMAD.MOV R13, RZ, RZ, -R13 ;  /* 0x000000ffff0d7224 */ /* 0x001fe200078e0a0d */
[----:B------:R-:W0:Y:S01]  /*0790*/  F2I.U32.TRUNC.NTZ R8, R8 ;  /* 0x0000000800087305 */ /* 0x000e22000020f000 */
[----:B------:R-:W3:Y:S01]  /*07a0*/  @!UP2 S2UR UR10, SR_CgaCtaId ;  /* 0x00000000000aa9c3 */ /* 0x000ee20000008800 */
[----:B------:R-:W-:Y:S01]  /*07b0*/  LOP3.LUT R2, R2, 0xfffffffe, RZ, 0xc0, !PT ;  /* 0xfffffffe02027812 */ /* 0x000fe200078ec0ff */
[----:B-----5:R-:W-:Y:S01]  /*07c0*/  IMAD R21, R14, R13, UR12 ;  /* 0x0000000c0e157e24 */ /* 0x020fe2000f8e020d */
[----:B------:R-:W-:Y:S01]  /*07d0*/  @!UP1 UMOV UR6, 0x400 ;  /* 0x0000040000069882 */ /* 0x000fe20000000000 */
[----:B------:R-:W-:-:S04]  /*07e0*/  @!UP1 UIADD3 UR4, -UR4, 0x100000, URZ ;  /* 0x0010000004049890 */ /* 0x000fc8000fffe13f */
[----:B------:R-:W-:Y:S02]  /*07f0*/  @!UP1 USHF.L.U32 UR5, UR4, 0xb, URZ ;  /* 0x0000000b04059899 */ /* 0x000fe4000800063f */
[----:B------:R-:W-:Y:S01]  /*0800*/  @!UP1 USHF.L.U32 UR4, UR4, 0x1, URZ ;  /* 0x0000000104049899 */ /* 0x000fe2000800063f */
[C---:B------:R-:W-:Y:S01]  /*0810*/  LOP3.LUT R56, R9.reuse, 0xc, R56, 0x78, !PT ;  /* 0x0000000c09387812 */ /* 0x040fe200078e7838 */
[----:B------:R-:W-:Y:S01]  /*0820*/  IMAD.IADD R2, R9, 0x1, -R2 ;  /* 0x0000000109027824 */ /* 0x000fe200078e0a02 */
[----:B------:R-:W-:Y:S01]  /*0830*/  @!UP2 UMOV UR9, 0x400 ;  /* 0x000004000009a882 */ /* 0x000fe20000000000 */
[----:B------:R-:W-:Y:S01]  /*0840*/  VOTEU.ALL UP3, P1 ;  /* 0x00000000003f7886 */ /* 0x000fe20000860000 */
[----:B------:R-:W-:Y:S01]  /*0850*/  VOTEU.ALL UP4, P1 ;  /* 0x00000000003f7886 */ /* 0x000fe20000880000 */
[----:B------:R-:W-:Y:S01]  /*0860*/  VOTEU.ALL UP5, P1 ;  /* 0x00000000003f7886 */ /* 0x000fe200008a0000 */
[----:B------:R-:W-:Y:S01]  /*0870*/  ISETP.NE.AND P3, PT, R2, R21, PT ;  /* 0x000000150200720c */ /* 0x000fe20003f65270 */
[----:B------:R4:W4:Y:S01]  /*0880*/  SHFL.IDX PT, R14, R7, RZ, 0x1f ;  /* 0x00001fff070e7589 */ /* 0x00092200000e0000 */
[----:B------:R-:W-:Y:S01]  /*0890*/  ISETP.EQ.U32.AND P2, PT, R15, 0x1, PT ;  /* 0x000000010f00780c */ /* 0x000fe20003f42070 */
[----:B0-----:R-:W-:Y:S01]  /*08a0*/  IMAD.MOV R20, RZ, RZ, -R8 ;  /* 0x000000ffff147224 */ /* 0x001fe200078e0a08 */
[----:B-1----:R-:W-:-:S02]  /*08b0*/  @!UP1 ULEA UR8, UR7, UR6, 0x18 ;  /* 0x0000000607089291 */ /* 0x002fc4000f8ec03f */
[----:B------:R-:W-:-:S04]  /*08c0*/  @!UP2 UIADD3 UR6, -UR11, 0x100000, URZ ;  /* 0x001000000b06a890 */ /* 0x000fc8000fffe13f */
[----:B------:R-:W-:Y:S02]  /*08d0*/  @!UP2 USHF.L.U32 UR7, UR6, 0xb, URZ ;  /* 0x0000000b0607a899 */ /* 0x000fe4000800063f */
[----:B------:R-:W-:Y:S01]  /*08e0*/  @!UP2 USHF.L.U32 UR6, UR6, 0x1, URZ ;  /* 0x000000010606a899 */ /* 0x000fe2000800063f */
[----:B--2---:R-:W-:Y:S01]  /*08f0*/  IMAD R9, R25, R20, R6 ;  /* 0x0000001419097224 */ /* 0x004fe200078e0206 */
[----:B------:R-:W-:Y:S01]  /*0900*/  VOTEU.ALL UP1, P0 ;  /* 0x00000000003f7886 */ /* 0x000fe20000020000 */
[----:B------:R-:W-:Y:S01]  /*0910*/  LOP3.LUT P0, RZ, R3, 0x7, RZ, 0xc0, !PT ;  /* 0x0000000703ff7812 */ /* 0x000fe2000780c0ff */
[----:B---3--:R-:W-:Y:S01]  /*0920*/  @!UP2 ULEA UR9, UR10, UR9, 0x18 ;  /* 0x000000090a09a291 */ /* 0x008fe2000f8ec03f */
[----:B------:R-:W-:Y:S01]  /*0930*/  @P3 LEA.HI R2, R56, R56, RZ, 0x1 ;  /* 0x0000003838023211 */ /* 0x000fe200078f08ff */
[----:B------:R-:W-:Y:S01]  /*0940*/  VOTEU.ALL UP2, P1 ;  /* 0x00000000003f7886 */ /* 0x000fe20000840000 */
[----:B------:R-:W-:Y:S01]  /*0950*/  ISETP.NE.AND P1, PT, R5, 0x3, PT ;  /* 0x000000030500780c */ /* 0x000fe20003f25270 */
[----:B------:R-:W0:Y:S02]  /*0960*/  FENCE.VIEW.ASYNC.S ;  /* 0x00000000000073c6 */ /* 0x000e240000000000 */
[----:B0-----:R0:W1:Y:S01]  /*0970*/  @!UP0 SYNCS.EXCH.64 URZ, [UR8+0x110], UR4 ;  /* 0x00011004083f85b2 */ /* 0x0010620008000100 */
[----:B------:R-:W-:-:S02]  /*0980*/  @P3 SHF.R.S32.HI R2, RZ, 0x1, R2 ;  /* 0x00000001ff023819 */ /* 0x000fc40000011402 */
[----:B------:R-:W-:Y:S02]  /*0990*/  ISETP.EQ.OR P1, PT, R5, RZ, !P1 ;  /* 0x000000ff0500720c */ /* 0x000fe40004f22670 */
[----:B------:R-:W-:Y:S02]  /*09a0*/  @P3 ISETP.NE.AND P5, PT, R2, R9, PT ;  /* 0x000000090200320c */ /* 0x000fe40003fa5270 */
[----:B------:R-:W-:Y:S02]  /*09b0*/  ISETP.LT.U32.AND P0, PT, R56, 0x4, !P0 ;  /* 0x000000043800780c */ /* 0x000fe40004701070 */
[----:B------:R-:W-:Y:S02]  /*09c0*/  ISETP.EQ.AND P1, PT, R10, RZ, P1 ;  /* 0x000000ff0a00720c */ /* 0x000fe40000f22270 */
[----:B------:R-:W-:Y:S02]  /*09d0*/  SEL R2, RZ, 0x1, !P0 ;  /* 0x00000001ff027807 */ /* 0x000fe40004000000 */
[----:B------:R-:W-:-:S02]  /*09e0*/  @P3 SEL R57, RZ, 0x1, P5 ;  /* 0x00000001ff393807 */ /* 0x000fc40002800000 */
[----:B------:R-:W-:Y:S01]  /*09f0*/  SEL R16, RZ, 0x1, !P1 ;  /* 0x00000001ff107807 */ /* 0x000fe20004800000 */
[----:B------:R0:W2:Y:S01]  /*0a00*/  @!UP1 SYNCS.EXCH.64 URZ, [UR8+0x118], UR4 ;  /* 0x00011804083f95b2 */ /* 0x0000a20008000100 */
[----:B------:R-:W-:Y:S01]  /*0a10*/  NOP ;  /* 0x0000000000007918 */ /* 0x000fe20000000000 */
[----:B------:R-:W-:Y:S02]  /*0a20*/  LOP3.LUT R57, R57, R2, RZ, 0xc0, !PT ;  /* 0x0000000239397212 */ /* 0x000fe400078ec0ff */
[----:B------:R-:W-:Y:S01]  /*0a30*/  SEL R16, R16, 0x2, P6 ;  /* 0x0000000210107807 */ /* 0x000fe20003000000 */
[----:B------:R0:W3:Y:S01]  /*0a40*/  @!UP2 SYNCS.EXCH.64 URZ, [UR9+0xf0], UR6 ;  /* 0x0000f006093fa5b2 */ /* 0x0000e20008000100 */
[----:B------:R0:W0:Y:S01]  /*0a50*/  @!UP3 SYNCS.EXCH.64 URZ, [UR9+0xf8], UR6 ;  /* 0x0000f806093fb5b2 */ /* 0x0000220008000100 */
[----:B------:R0:W0:Y:S01]  /*0a60*/  @!UP4 SYNCS.EXCH.64 URZ, [UR9+0x100], UR6 ;  /* 0x00010006093fc5b2 */ /* 0x0000220008000100 */
[----:B------:R0:W0:Y:S01]  /*0a70*/  @!UP5 SYNCS.EXCH.64 URZ, [UR9+0x108], UR6 ;  /* 0x00010806093fd5b2 */ /* 0x0000220008000100 */
[----:B------:R-:W-:Y:S01]  /*0a80*/  NOP ;  /* 0x0000000000007918 */ /* 0x000fe20000000000 */
[----:B-1--4-:R-:W-:Y:S05]  /*0a90*/  @!P2 BRA `(.L_x_4) ;  /* 0x000000000008a947 */ /* 0x012fea0003800000 */
[----:B0-23--:R-:W-:Y:S01]  /*0aa0*/  UCGABAR_ARV ;  /* 0x00000000000079c7 */ /* 0x00dfe20008000000 */
[----:B------:R-:W-:Y:S05]  /*0ab0*/  BRA `(.L_x_5) ;  /* 0x0000000000047947 */ /* 0x000fea0003800000 */
.L_x_4:
[----:B0-23--:R-:W-:Y:S01]  /*0ac0*/  NOP ;  /* 0x0000000000007918 */ /* 0x00dfe20000000000 */
.L_x_5:
[----:B------:R-:W-:Y:S01]  /*0ad0*/  ULDC.64 UR4, c[0x0][0x598] ;  /* 0x0001660000047ab9 */ /* 0x000fe20000000a00 */
[----:B------:R-:W-:Y:S01]  /*0ae0*/  ULDC.64 UR36, c[0x0][0x208] ;  /* 0x0000820000247ab9 */ /* 0x000fe20000000a00 */
[----:B------:R-:W-:-:S04]  /*0af0*/  ISETP.NE.U32.AND P0, PT, RZ, UR4, PT ;  /* 0x00000004ff007c0c */ /* 0x000fc8000bf05070 */
[----:B------:R-:W-:-:S13]  /*0b00*/  ISETP.NE.AND.EX P0, PT, RZ, UR5, PT, P0 ;  /* 0x00000005ff007c0c */ /* 0x000fda000bf05300 */
[----:B------:R-:W-:Y:S05]  /*0b10*/  @!P0 BRA `(.L_x_6) ;  /* 0x00000000001c8947 */ /* 0x000fea0003800000 */
[----:B------:R-:W0:Y:S02]  /*0b20*/  LDC.64 R8, c[0x0][0x598] ;  /* 0x00016600ff087b82 */ /* 0x000e240000000a00 */
[----:B0-----:R-:W2:Y:S02]  /*0b30*/  LDG.E.64 R8, desc[UR36][R8.64] ;  /* 0x0000002408087981 */ /* 0x001ea4000c1e1b00 */
[----:B--2---:R-:W-:-:S04]  /*0b40*/  ISETP.NE.U32.AND P0, PT, R8, RZ, PT ;  /* 0x000000ff0800720c */ /* 0x004fc80003f05070 */
[----:B------:R-:W-:-:S13]  /*0b50*/  ISETP.NE.AND.EX P0, PT, R9, RZ, PT, P0 ;  /* 0x000000ff0900720c */ /* 0x000fda0003f05300 */
[----:B------:R-:W-:Y:S05]  /*0b60*/  @!P0 BRA `(.L_x_6) ;  /* 0x0000000000088947 */ /* 0x000fea0003800000 */
[----:B------:R0:W5:Y:S01]  /*0b70*/  LD.E R58, desc[UR36][R8.64] ;  /* 0x00000024083a7980 */ /* 0x000162000c101900 */
[----:B------:R-:W-:Y:S05]  /*0b80*/  BRA `(.L_x_7) ;  /* 0x0000000000247947 */ /* 0x000fea0003800000 */
.L_x_6:
[----:B------:R-:W-:Y:S02]  /*0b90*/  ULDC.64 UR4, c[0x0][0x588] ;  /* 0x0001620000047ab9 */ /* 0x000fe40000000a00 */
[----:B------:R-:W-:-:S04]  /*0ba0*/  ISETP.NE.U32.AND P0, PT, RZ, UR4, PT ;  /* 0x00000004ff007c0c */ /* 0x000fc8000bf05070 */
[----:B------:R-:W-:-:S13]  /*0bb0*/  ISETP.NE.AND.EX P0, PT, RZ, UR5, PT, P0 ;  /* 0x00000005ff007c0c */ /* 0x000fda000bf05300 */
[----:B------:R-:W-:Y:S05]  /*0bc0*/  @!P0 BRA `(.L_x_8) ;  /* 0x00000000000c8947 */ /* 0x000fea0003800000 */
[----:B------:R-:W0:Y:S02]  /*0bd0*/  LDC.64 R58, c[0x0][0x588] ;  /* 0x00016200ff3a7b82 */ /* 0x000e240000000a00 */
[----:B0-----:R1:W5:Y:S01]  /*0be0*/  LDG.E R58, desc[UR36][R58.64] ;  /* 0x000000243a3a7981 */ /* 0x001362000c1e1900 */
[----:B------:R-:W-:Y:S05]  /*0bf0*/  BRA `(.L_x_7) ;  /* 0x0000000000087947 */ /* 0x000fea0003800000 */
.L_x_8:
[----:B------:R-:W-:Y:S02]  /*0c00*/  ULDC UR4, c[0x0][0x580] ;  /* 0x0001600000047ab9 */ /* 0x000fe40000000800 */
[----:B------:R-:W-:-:S07]  /*0c10*/  IMAD.U32 R58, RZ, RZ, UR4 ;  /* 0x00000004ff3a7e24 */ /* 0x000fce000f8e00ff */
.L_x_7:
[----:B------:R-:W-:Y:S02]  /*0c20*/  ULDC.64 UR4, c[0x0][0x5a0] ;  /* 0x0001680000047ab9 */ /* 0x000fe40000000a00 */
[----:B------:R-:W-:-:S04]  /*0c30*/  ISETP.NE.U32.AND P0, PT, RZ, UR4, PT ;  /* 0x00000004ff007c0c */ /* 0x000fc8000bf05070 */
[----:B------:R-:W-:-:S13]  /*0c40*/  ISETP.NE.AND.EX P0, PT, RZ, UR5, PT, P0 ;  /* 0x00000005ff007c0c */ /* 0x000fda000bf05300 */
[----:B------:R-:W-:Y:S05]  /*0c50*/  @!P0 BRA `(.L_x_9) ;  /* 0x00000000001c8947 */ /* 0x000fea0003800000 */
[----:B0-----:R-:W0:Y:S02]  /*0c60*/  LDC.64 R8, c[0x0][0x5a0] ;  /* 0x00016800ff087b82 */ /* 0x001e240000000a00 */
[----:B0-----:R-:W2:Y:S02]  /*0c70*/  LDG.E.64 R8, desc[UR36][R8.64] ;  /* 0x0000002408087981 */ /* 0x001ea4000c1e1b00 */
[----:B--2---:R-:W-:-:S04]  /*0c80*/  ISETP.NE.U32.AND P0, PT, R8, RZ, PT ;  /* 0x000000ff0800720c */ /* 0x004fc80003f05070 */
[----:B------:R-:W-:-:S13]  /*0c90*/  ISETP.NE.AND.EX P0, PT, R9, RZ, PT, P0 ;  /* 0x000000ff0900720c */ /* 0x000fda0003f05300 */
[----:B------:R-:W-:Y:S05]  /*0ca0*/  @!P0 BRA `(.L_x_9) ;  /* 0x0000000000088947 */ /* 0x000fea0003800000 */
[----:B-1----:R0:W5:Y:S01]  /*0cb0*/  LD.E R59, desc[UR36][R8.64] ;  /* 0x00000024083b7980 */ /* 0x002162000c101900 */
[----:B------:R-:W-:Y:S05]  /*0cc0*/  BRA `(.L_x_10) ;  /* 0x0000000000247947 */ /* 0x000fea0003800000 */
.L_x_9:
[----:B------:R-:W-:Y:S02]  /*0cd0*/  ULDC.64 UR4, c[0x0][0x590] ;  /* 0x0001640000047ab9 */ /* 0x000fe40000000a00 */
[----:B------:R-:W-:-:S04]  /*0ce0*/  ISETP.NE.U32.AND P0, PT, RZ, UR4, PT ;  /* 0x00000004ff007c0c */ /* 0x000fc8000bf05070 */
[----:B------:R-:W-:-:S13]  /*0cf0*/  ISETP.NE.AND.EX P0, PT, RZ, UR5, PT, P0 ;  /* 0x00000005ff007c0c */ /* 0x000fda000bf05300 */
[----:B------:R-:W-:Y:S05]  /*0d00*/  @!P0 BRA `(.L_x_11) ;  /* 0x00000000000c8947 */ /* 0x000fea0003800000 */
[----:B0-----:R-:W1:Y:S02]  /*0d10*/  LDC.64 R8, c[0x0][0x590] ;  /* 0x00016400ff087b82 */ /* 0x001e640000000a00 */
[----:B-1----:R1:W5:Y:S01]  /*0d20*/  LDG.E R59, desc[UR36][R8.64] ;  /* 0x00000024083b7981 */ /* 0x002362000c1e1900 */
[----:B------:R-:W-:Y:S05]  /*0d30*/  BRA `(.L_x_10) ;  /* 0x0000000000087947 */ /* 0x000fea0003800000 */
.L_x_11:
[----:B------:R-:W-:Y:S02]  /*0d40*/  ULDC UR4, c[0x0][0x584] ;  /* 0x0001610000047ab9 */ /* 0x000fe40000000800 */
[----:B-1----:R-:W-:-:S07]  /*0d50*/  IMAD.U32 R59, RZ, RZ, UR4 ;  /* 0x00000004ff3b7e24 */ /* 0x002fce000f8e00ff */
.L_x_10:
[----:B------:R-:W2:Y:S01]  /*0d60*/  LDC R2, c[0x0][0x65c] ;  /* 0x00019700ff027b82 */ /* 0x000ea20000000800 */
[----:B------:R-:W-:Y:S01]  /*0d70*/  ULDC UR6, c[0x0][0x28c] ;  /* 0x0000a30000067ab9 */ /* 0x000fe20000000800 */
[----:B------:R-:W-:Y:S01]  /*0d80*/  ISETP.NE.AND P0, PT, R10, 0x2, PT ;  /* 0x000000020a00780c */ /* 0x000fe20003f05270 */
[----:B------:R-:W-:Y:S01]  /*0d90*/  UIADD3 UR6, UR6, 0x3f, URZ ;  /* 0x0000003f06067890 */ /* 0x000fe2000fffe03f */
[----:B01----:R-:W-:Y:S01]  /*0da0*/  IMAD.U32 R8, RZ, RZ, UR12 ;  /* 0x0000000cff087e24 */ /* 0x003fe2000f8e00ff */
[----:B------:R-:W-:Y:S01]  /*0db0*/  UMOV UR38, URZ ;  /* 0x0000003f00267c82 */ /* 0x000fe20008000000 */
[----:B------:R-:W-:Y:S01]  /*0dc0*/  IMAD.MOV.U32 R9, RZ, RZ, RZ ;  /* 0x000000ffff097224 */ /* 0x000fe200078e00ff */
[----:B------:R-:W-:Y:S01]  /*0dd0*/  USHF.R.S32.HI UR7, URZ, 0x1f, UR6 ;  /* 0x0000001f3f077899 */ /* 0x000fe20008011406 */
[----:B------:R-:W-:Y:S01]  /*0de0*/  UMOV UR39, URZ ;  /* 0x0000003f00277c82 */ /* 0x000fe20008000000 */
[----:B------:R-:W-:Y:S02]  /*0df0*/  ULDC.64 UR8, c[0x0][0x650] ;  /* 0x0001940000087ab9 */ /* 0x000fe40000000a00 */
[----:B------:R-:W-:-:S04]  /*0e00*/  ULEA.HI UR7, UR7, UR6, URZ, 0x6 ;  /* 0x0000000607077291 */ /* 0x000fc8000f8f303f */
[----:B------:R-:W-:Y:S01]  /*0e10*/  USHF.R.S32.HI UR40, URZ, 0x6, UR7 ;  /* 0x000000063f287899 */ /* 0x000fe20008011407 */
[----:B--2---:R-:W-:-:S13]  /*0e20*/  ISETP.NE.AND P1, PT, R2, 0x1, PT ;  /* 0x000000010200780c */ /* 0x004fda0003f25270 */
[----:B------:R-:W0:Y:S01]  /*0e30*/  @P1 LDC R19, c[0x0][0x10] ;  /* 0x00000400ff131b82 */ /* 0x000e220000000800 */
[----:B------:R-:W-:Y:S02]  /*0e40*/  @P1 IMAD.MOV.U32 R7, RZ, RZ, RZ ;  /* 0x000000ffff071224 */ /* 0x000fe400078e00ff */
[----:B------:R-:W-:-:S05]  /*0e50*/  @P1 IMAD.MOV.U32 R17, RZ, RZ, RZ ;  /* 0x000000ffff111224 */ /* 0x000fca00078e00ff */
[----:B------:R-:W1:Y:S01]  /*0e60*/  @!P1 LDC R11, c[0x0][0xc] ;  /* 0x00000300ff0b9b82 */ /* 0x000e620000000800 */
[----:B------:R-:W-:Y:S01]  /*0e70*/  ULDC UR4, c[0x0][0xc] ;  /* 0x0000030000047ab9 */ /* 0x000fe20000000800 */
[----:B------:R-:W-:Y:S02]  /*0e80*/  ULDC UR5, c[0x0][0x10] ;  /* 0x0000040000057ab9 */ /* 0x000fe40000000800 */
[----:B------:R-:W-:-:S04]  /*0e90*/  UIMAD.WIDE.U32 UR4, UR4, UR5, URZ ;  /* 0x00000005040472a5 */ /* 0x000fc8000f8e003f */
[----:B------:R-:W2:Y:S01]  /*0ea0*/  LDC R2, c[0x0][0x14] ;  /* 0x00000500ff027b82 */ /* 0x000ea20000000800 */
[----:B0-----:R-:W-:-:S04]  /*0eb0*/  @P1 IMAD.WIDE.U32 R18, R19, UR12, R6 ;  /* 0x0000000c13121c25 */ /* 0x001fc8000f8e0006 */
[----:B------:R-:W-:Y:S02]  /*0ec0*/  @P1 IMAD.IADD R17, R19, 0x1, R17 ;  /* 0x0000000113111824 */ /* 0x000fe400078e0211 */
[----:B-1----:R-:W-:-:S04]  /*0ed0*/  @!P1 IMAD.WIDE.U32 R8, R6, R11, R8 ;  /* 0x0000000b06089225 */ /* 0x002fc800078e0008 */
[----:B------:R-:W-:Y:S02]  /*0ee0*/  @!P1 IMAD.MOV.U32 R18, RZ, RZ, R8 ;  /* 0x000000ffff129224 */ /* 0x000fe400078e0008 */
[----:B------:R-:W-:Y:S02]  /*0ef0*/  @!P1 IMAD.MOV.U32 R17, RZ, RZ, R9 ;  /* 0x000000ffff119224 */ /* 0x000fe400078e0009 */
[----:B--2---:R-:W-:-:S04]  /*0f00*/  IMAD.WIDE.U32 R12, R2, UR4, RZ ;  /* 0x00000004020c7c25 */ /* 0x004fc8000f8e00ff */
[----:B------:R-:W-:Y:S01]  /*0f10*/  IMAD R23, R2, UR5, RZ ;  /* 0x0000000502177c24 */ /* 0x000fe2000f8e02ff */
[----:B------:R0:W-:Y:S03]  /*0f20*/  STL.64 [R1], R12 ;  /* 0x0000000c01007387 */ /* 0x0001e60000100a00 */
[----:B------:R-:W-:Y:S01]  /*0f30*/  IMAD.IADD R23, R13, 0x1, R23 ;  /* 0x000000010d177824 */ /* 0x000fe200078e0217 */
[----:B------:R-:W-:Y:S06]  /*0f40*/  @P0 BRA `(.L_x_12) ;  /* 0x0000000000240947 */ /* 0x000fec0003800000 */
[----:B------:R-:W-:Y:S01]  /*0f50*/  USHF.R.U32.HI UR4, URZ, 0x1, UR40 ;  /* 0x000000013f047899 */ /* 0x000fe20008011628 */
[----:B------:R-:W-:Y:S01]  /*0f60*/  IADD3 R18, P0, R18, R12, RZ ;  /* 0x0000000c12127210 */ /* 0x000fe20007f1e0ff */
[----:B------:R-:W-:Y:S02]  /*0f70*/  UISETP.GE.U32.AND UP0, UPT, UR40, 0xe, UPT ;  /* 0x0000000e2800788c */ /* 0x000fe4000bf06070 */
[----:B------:R-:W-:Y:S02]  /*0f80*/  UIMAD.WIDE.U32 UR4, UR4, -0x6db6db6d, URZ ;  /* 0x92492493040478a5 */ /* 0x000fe4000f8e003f */
[----:B------:R-:W-:Y:S01]  /*0f90*/  IMAD.X R17, R23, 0x1, R17, P0 ;  /* 0x0000000117117824 */ /* 0x000fe200000e0611 */
[----:B------:R-:W-:Y:S01]  /*0fa0*/  UMOV UR39, URZ ;  /* 0x0000003f00277c82 */ /* 0x000fe20008000000 */
[----:B------:R-:W-:-:S04]  /*0fb0*/  USHF.R.U32.HI UR4, URZ, 0x2, UR5 ;  /* 0x000000023f047899 */ /* 0x000fc80008011605 */
[----:B------:R-:W-:Y:S02]  /*0fc0*/  UIMAD UR38, UR4, -0xe, UR40 ;  /* 0xfffffff2042678a4 */ /* 0x000fe4000f8e0228 */
[----:B------:R-:W-:-:S12]  /*0fd0*/  @UP0 ULOP3.LUT UR39, UR4, 0x1, URZ, 0xc0, !UPT ;  /* 0x0000000104270892 */ /* 0x000fd8000f8ec03f */
.L_x_12:
[----:B------:R-:W-:Y:S01]  /*0fe0*/  ISETP.GE.U32.AND P0, PT, R18, UR8, PT ;  /* 0x0000000812007c0c */ /* 0x000fe2000bf06070 */
[----:B------:R-:W-:Y:S01]  /*0ff0*/  IMAD.MOV.U32 R19, RZ, RZ, -0x1 ;  /* 0xffffffffff137424 */ /* 0x000fe200078e00ff */
[----:B------:R-:W-:Y:S01]  /*1000*/  PRMT R8, RZ, 0x7610, R8 ;  /* 0x00007610ff087816 */ /* 0x000fe20000000008 */
[----:B------:R-:W-:Y:S01]  /*1010*/  IMAD.MOV.U32 R22, RZ, RZ, -0x1 ;  /* 0xffffffffff167424 */ /* 0x000fe200078e00ff */
[----:B------:R-:W-:Y:S01]  /*1020*/  ISETP.GE.U32.AND.EX P0, PT, R17, UR9, PT, P0 ;  /* 0x0000000911007c0c */ /* 0x000fe2000bf06100 */
[----:B------:R-:W-:-:S12]  /*1030*/  IMAD.MOV.U32 R2, RZ, RZ, -0x1 ;  /* 0xffffffffff027424 */ /* 0x000fd800078e00ff */
[----:B------:R-:W-:Y:S05]  /*1040*/  @P0 BRA `(.L_x_13) ;  /* 0x00000004002c0947 */ /* 0x000fea0003800000 */
[----:B------:R-:W1:Y:S01]  /*1050*/  LDC.64 R26, c[0x0][0x628] ;  /* 0x00018a00ff1a7b82 */ /* 0x000e620000000a00 */
[----:B------:R-:W-:Y:S02]  /*1060*/  IMAD.MOV.U32 R8, RZ, RZ, R18 ;  /* 0x000000ffff087224 */ /* 0x000fe400078e0012 */
[----:B------:R-:W-:-:S05]  /*1070*/  IMAD.MOV.U32 R9, RZ, RZ, R17 ;  /* 0x000000ffff097224 */ /* 0x000fca00078e0011 */
[----:B------:R-:W2:Y:S08]  /*1080*/  LDC R2, c[0x0][0x630] ;  /* 0x00018c00ff027b82 */ /* 0x000eb00000000800 */
[----:B------:R-:W3:Y:S01]  /*1090*/  LDC.64 R28, c[0x0][0x620] ;  /* 0x00018800ff1c7b82 */ /* 0x000ee20000000a00 */
[----:B-1----:R-:W-:-:S04]  /*10a0*/  ISETP.NE.U32.AND P0, PT, R26, RZ, PT ;  /* 0x000000ff1a00720c */ /* 0x002fc80003f05070 */
[----:B------:R-:W-:-:S13]  /*10b0*/  ISETP.NE.AND.EX P0, PT, R27, RZ, PT, P0 ;  /* 0x000000ff1b00720c */ /* 0x000fda0003f05300 */
[----:B--23--:R-:W-:Y:S05]  /*10c0*/  @!P0 BRA `(.L_x_14) ;  /* 0x0000000000288947 */ /* 0x00cfea0003800000 */
[----:B0-----:R-:W0:Y:S02]  /*10d0*/  LDC R13, c[0x0][0x634] ;  /* 0x00018d00ff0d7b82 */ /* 0x001e240000000800 */
[----:B0-----:R-:W-:-:S05]  /*10e0*/  IADD3 R13, P0, R18, R13, RZ ;  /* 0x0000000d120d7210 */ /* 0x001fca0007f1e0ff */
[----:B------:R-:W-:-:S04]  /*10f0*/  IMAD.X R15, RZ, RZ, R17, P0 ;  /* 0x000000ffff0f7224 */ /* 0x000fc800000e0611 */
[----:B------:R-:W-:-:S04]  /*1100*/  IMAD.WIDE.U32 R8, R15, R26, RZ ;  /* 0x0000001a0f087225 */ /* 0x000fc800078e00ff */
[----:B------:R-:W-:-:S04]  /*1110*/  IMAD.WIDE.U32 R10, P0, R13, R27, R8 ;  /* 0x0000001b0d0a7225 */ /* 0x000fc80007800008 */
[----:B------:R-:W-:-:S04]  /*1120*/  IMAD.WIDE.U32 R8, R13, R26, RZ ;  /* 0x0000001a0d087225 */ /* 0x000fc800078e00ff */
[----:B------:R-:W-:Y:S01]  /*1130*/  IMAD.X R13, RZ, RZ, RZ, P0 ;  /* 0x000000ffff0d7224 */ /* 0x000fe200000e06ff */
[----:B------:R-:W-:Y:S01]  /*1140*/  IADD3 RZ, P0, R9, R10, RZ ;  /* 0x0000000a09ff7210 */ /* 0x000fe20007f1e0ff */
[----:B------:R-:W-:-:S04]  /*1150*/  IMAD.MOV.U32 R12, RZ, RZ, R11 ;  /* 0x000000ffff0c7224 */ /* 0x000fc800078e000b */
[----:B------:R-:W-:-:S08]  /*1160*/  IMAD.WIDE.U32.X R8, R15, R27, R12, P0 ;  /* 0x0000001b0f087225 */ /* 0x000fd000000e040c */
.L_x_14:
[----:B------:R-:W1:Y:S01]  /*1170*/  LDC.64 R32, c[0x0][0x640] ;  /* 0x00019000ff207b82 */ /* 0x000e620000000a00 */
[-C--:B------:R-:W-:Y:S01]  /*1180*/  SHF.R.U64 R30, R8, R2.reuse, R9 ;  /* 0x00000002081e7219 */ /* 0x080fe20000001209 */
[----:B------:R-:W-:Y:S01]  /*1190*/  IMAD.MOV.U32 R19, RZ, RZ, R17 ;  /* 0x000000ffff137224 */ /* 0x000fe200078e0011 */
[----:B------:R-:W-:Y:S01]  /*11a0*/  SHF.R.U32.HI R2, RZ, R2, R9 ;  /* 0x00000002ff027219 */ /* 0x000fe20000011609 */
[----:B------:R-:W-:Y:S01]  /*11b0*/  IMAD.MOV.U32 R26, RZ, RZ, 0x1 ;  /* 0x00000001ff1a7424 */ /* 0x000fe200078e00ff */
[----:B------:R-:W-:-:S03]  /*11c0*/  IADD3 R11, P0, RZ, -R30, RZ ;  /* 0x8000001eff0b7210 */ /* 0x000fc60007f1e0ff */
[----:B------:R-:W2:Y:S02]  /*11d0*/  LDC R10, c[0x0][0x618] ;  /* 0x00018600ff0a7b82 */ /* 0x000ea40000000800 */
[----:B------:R-:W-:-:S04]  /*11e0*/  IMAD.X R9, RZ, RZ, ~R2, P0 ;  /* 0x000000ffff097224 */ /* 0x000fc800000e0e02 */
[-C--:B------:R-:W-:Y:S02]  /*11f0*/  IMAD R2, R9, R28.reuse, RZ ;  /* 0x0000001c09027224 */ /* 0x080fe400078e02ff */
[----:B0-----:R-:W0:Y:S01]  /*1200*/  LDC R13, c[0x0][0x608] ;  /* 0x00018200ff0d7b82 */ /* 0x001e220000000800 */
[----:B------:R-:W-:-:S04]  /*1210*/  IMAD.WIDE.U32 R8, R11, R28, R18 ;  /* 0x0000001c0b087225 */ /* 0x000fc800078e0012 */
[----:B------:R-:W-:Y:S02]  /*1220*/  IMAD R11, R11, R29, R2 ;  /* 0x0000001d0b0b7224 */ /* 0x000fe400078e0202 */
[----:B------:R-:W-:Y:S01]  /*1230*/  IMAD.MOV.U32 R2, RZ, RZ, -0x1 ;  /* 0xffffffffff027424 */ /* 0x000fe200078e00ff */
[----:B------:R-:W3:Y:S01]  /*1240*/  LDC R31, c[0x0][0x658] ;  /* 0x00019600ff1f7b82 */ /* 0x000ee20000000800 */
[----:B------:R-:W-:Y:S01]  /*1250*/  IMAD.IADD R9, R9, 0x1, R11 ;  /* 0x0000000109097824 */ /* 0x000fe200078e020b */
[----:B-1----:R-:W-:-:S04]  /*1260*/  ISETP.NE.U32.AND P0, PT, R32, RZ, PT ;  /* 0x000000ff2000720c */ /* 0x002fc80003f05070 */
[----:B------:R-:W-:Y:S02]  /*1270*/  ISETP.NE.AND.EX P0, PT, R33, RZ, PT, P0 ;  /* 0x000000ff2100720c */ /* 0x000fe40003f05300 */
[----:B------:R-:W1:Y:S01]  /*1280*/  LDC R29, c[0x0][0x600] ;  /* 0x00018000ff1d7b82 */ /* 0x000e620000000800 */
[-CC-:B--2---:R-:W-:Y:S02]  /*1290*/  SHF.R.U64 R27, R8, R10.reuse, R9.reuse ;  /* 0x0000000a081b7219 */ /* 0x184fe40000001209 */
[----:B------:R-:W-:-:S05]  /*12a0*/  SHF.R.U32.HI R8, RZ, R10, R9 ;  /* 0x0000000aff087219 */ /* 0x000fca0000011609 */
[----:B------:R-:W2:Y:S01]  /*12b0*/  LDC R22, c[0x0][0x648] ;  /* 0x00019200ff167b82 */ /* 0x000ea20000000800 */
[-CC-:B0-----:R-:W-:Y:S02]  /*12c0*/  SHF.R.U64 R34, R27, R13.reuse, R8.reuse ;  /* 0x0000000d1b227219 */ /* 0x181fe40000001208 */
[----:B------:R-:W-:-:S05]  /*12d0*/  SHF.R.U32.HI R8, RZ, R13, R8 ;  /* 0x0000000dff087219 */ /* 0x000fca0000011608 */
[----:B------:R-:W0:Y:S01]  /*12e0*/  LDC R24, c[0x0][0x638] ;  /* 0x00018e00ff187b82 */ /* 0x000e220000000800 */
[-CC-:B---3--:R-:W-:Y:S02]  /*12f0*/  SHF.R.U64 R36, R34, R31.reuse, R8.reuse ;  /* 0x0000001f22247219 */ /* 0x188fe40000001208 */
[-C--:B------:R-:W-:Y:S02]  /*1300*/  SHF.L.U32 R2, R2, R31.reuse, RZ ;  /* 0x0000001f02027219 */ /* 0x080fe400000006ff */
[----:B------:R-:W-:Y:S01]  /*1310*/  SHF.R.U32.HI R9, RZ, R31, R8 ;  /* 0x0000001fff097219 */ /* 0x000fe20000011608 */
[----:B------:R-:W-:Y:S01]  /*1320*/  IMAD.MOV.U32 R8, RZ, RZ, R36 ;  /* 0x000000ffff087224 */ /* 0x000fe200078e0024 */
[----:B------:R-:W-:Y:S01]  /*1330*/  LOP3.LUT R15, RZ, R2, RZ, 0x33, !PT ;  /* 0x00000002ff0f7212 */ /* 0x000fe200078e33ff */
[----:B------:R-:W3:Y:S01]  /*1340*/  LDC R28, c[0x0][0x610] ;  /* 0x00018400ff1c7b82 */ /* 0x000ee20000000800 */
[----:B------:R-:W-:Y:S05]  /*1350*/  @!P0 BRA `(.L_x_15) ;  /* 0x0000000000288947 */ /* 0x000fea0003800000 */
[----:B------:R-:W4:Y:S02]  /*1360*/  LDC R13, c[0x0][0x64c] ;  /* 0x00019300ff0d7b82 */ /* 0x000f240000000800 */
[----:B----4-:R-:W-:-:S05]  /*1370*/  IADD3 R13, P0, R36, R13, RZ ;  /* 0x0000000d240d7210 */ /* 0x010fca0007f1e0ff */
        /* <DEDUP_REMOVED lines=8> */
.L_x_15:
[----:B--2---:R-:W-:Y:S01]  /*1400*/  SHF.R.U64 R7, R8, R22, R9 ;  /* 0x0000001608077219 */ /* 0x004fe20000001209 */
[----:B-1----:R-:W-:Y:S01]  /*1410*/  VIADD R8, R29, 0xffffffff ;  /* 0xffffffff1d087836 */ /* 0x002fe20000000000 */
[----:B------:R-:W-:Y:S01]  /*1420*/  SHF.L.U32 R2, R26, R31, RZ ;  /* 0x0000001f1a027219 */ /* 0x000fe200000006ff */
[----:B------:R-:W-:Y:S01]  /*1430*/  @P1 IMAD R21, R25, R20, R6 ;  /* 0x0000001419151224 */ /* 0x000fe200078e0206 */
[----:B------:R-:W-:Y:S01]  /*1440*/  LOP3.LUT R15, R34, R15, RZ, 0xc0, !PT ;  /* 0x0000000f220f7212 */ /* 0x000fe200078ec0ff */
[----:B------:R-:W-:Y:S01]  /*1450*/  IMAD.MOV R9, RZ, RZ, -R7 ;  /* 0x000000ffff097224 */ /* 0x000fe200078e0a07 */
[----:B------:R-:W-:-:S03]  /*1460*/  LOP3.LUT R8, R27, R8, RZ, 0xc0, !PT ;  /* 0x000000081b087212 */ /* 0x000fc600078ec0ff */
[----:B------:R-:W-:Y:S02]  /*1470*/  IMAD R6, R2, R7, R15 ;  /* 0x0000000702067224 */ /* 0x000fe400078e020f */
[----:B0-----:R-:W-:Y:S02]  /*1480*/  IMAD R2, R9, R24, R36 ;  /* 0x0000001809027224 */ /* 0x001fe400078e0224 */
[----:B---3--:R-:W-:Y:S02]  /*1490*/  IMAD R19, R6, R28, R21 ;  /* 0x0000001c06137224 */ /* 0x008fe400078e0215 */
[----:B------:R-:W-:Y:S02]  /*14a0*/  IMAD R2, R2, R29, R8 ;  /* 0x0000001d02027224 */ /* 0x000fe400078e0208 */
[----:B------:R-:W-:-:S03]  /*14b0*/  IMAD.MOV.U32 R6, RZ, RZ, 0x1 ;  /* 0x00000001ff067424 */ /* 0x000fc600078e00ff */
[----:B------:R-:W-:Y:S02]  /*14c0*/  SEL R22, R2, R19, !P1 ;  /* 0x0000001302167207 */ /* 0x000fe40004800000 */
[----:B------:R-:W-:Y:S01]  /*14d0*/  SEL R19, R19, R2, !P1 ;  /* 0x0000000213137207 */ /* 0x000fe20004800000 */
[----:B------:R-:W-:Y:S01]  /*14e0*/  IMAD.MOV.U32 R2, RZ, RZ, R30 ;  /* 0x000000ffff027224 */ /* 0x000fe200078e001e */
[----:B------:R-:W-:-:S07]  /*14f0*/  PRMT R8, R6, 0x7610, R8 ;  /* 0x0000761006087816 */ /* 0x000fce0000000008 */
.L_x_13:
[----:B------:R-:W-:Y:S05]  /*1500*/  @!P2 BRA `(.L_x_16) ;  /* 0x00000000000ca947 */ /* 0x000fea0003800000 */
[----:B------:R-:W-:Y:S01]  /*1510*/  UCGABAR_WAIT ;  /* 0x0000000000007dc7 */ /* 0x000fe20008000000 */
[----:B------:R-:W-:Y:S01]  /*1520*/  CCTL.IVALL ;  /* 0x00000000ff00798f */ /* 0x000fe20002000000 */
[----:B------:R-:W-:Y:S05]  /*1530*/  BRA `(.L_x_17) ;  /* 0x0000000000047947 */ /* 0x000fea0003800000 */
.L_x_16:
[----:B------:R-:W-:Y:S06]  /*1540*/  BAR.SYNC.DEFER_BLOCKING 0x0 ;  /* 0x0000000000007b1d */ /* 0x000fec0000010000 */
.L_x_17:
[----:B------:R-:W-:Y:S05]  /*1550*/  @!P4 BRA `(.L_x_18) ;  /* 0x00000038002cc947 */ /* 0x000fea0003800000 */
[----:B------:R-:W-:-:S13]  /*1560*/  ISETP.GT.U32.AND P0, PT, R35, 0x1, PT ;  /* 0x000000012300780c */ /* 0x000fda0003f04070 */
[----:B------:R-:W-:Y:S05]  /*1570*/  @P0 EXIT ;  /* 0x000000000000094d */ /* 0x000fea0003800000 */
.L_x_19:
[----:B------:R-:W-:-:S08]  /*1580*/  NOP ;  /* 0x0000000000007918 */ /* 0x000fd00000000000 */
[----:B------:R-:W1:Y:S02]  /*1590*/  USETMAXREG.TRY_ALLOC.CTAPOOL UP0, 0xe8 ;  /* 0x000000e8000079c8 */ /* 0x000e640008000600 */
[----:B-1----:R-:W-:-:S13]  /*15a0*/  PLOP3.LUT P0, PT, PT, PT, UP0, 0x80, 0x0 ;  /* 0x000000000000781c */ /* 0x002fda0003f0f008 */
[----:B------:R-:W-:Y:S05]  /*15b0*/  @!P0 BRA `(.L_x_19) ;  /* 0xfffffffc00f08947 */ /* 0x000fea000383ffff */
[----:B------:R-:W-:-:S13]  /*15c0*/  LOP3.LUT P0, RZ, R8, 0xff, RZ, 0xc0, !PT ;  /* 0x000000ff08ff7812 */ /* 0x000fda000780c0ff */
[----:B------:R-:W-:Y:S05]  /*15d0*/  @!P0 EXIT ;  /* 0x000000000000894d */ /* 0x000fea0003800000 */
[----:B------:R-:W1:Y:S01]  /*15e0*/  S2UR UR4, SR_CgaCtaId ;  /* 0x00000000000479c3 */ /* 0x000e620000008800 */
[----:B------:R-:W-:Y:S01]  /*15f0*/  VIADD R14, R14, 0xffffffff ;  /* 0xffffffff0e0e7836 */ /* 0x000fe20000000000 */
[CC--:B------:R-:W-:Y:S01]  /*1600*/  LEA.HI R4, R0.reuse, R3.reuse, RZ, 0x2 ;  /* 0x0000000300047211 */ /* 0x0c0fe200078f10ff */
[----:B------:R-:W-:Y:S01]  /*1610*/  UMOV UR41, 0x400 ;  /* 0x0000040000297882 */ /* 0x000fe20000000000 */
[----:B------:R-:W-:Y:S01]  /*1620*/  LEA.HI R0, R0, R3, RZ, 0x5 ;  /* 0x0000000300007211 */ /* 0x000fe200078f28ff */
[----:B------:R-:W-:Y:S01]  /*1630*/  UISETP.LT.AND UP0, UPT, UR40, 0x1, UPT ;  /* 0x000000012800788c */ /* 0x000fe2000bf01270 */
[----:B------:R-:W-:Y:S01]  /*1640*/  R2UR UR42, R14 ;  /* 0x000000000e2a72ca */ /* 0x000fe200000e0000 */
[----:B------:R-:W-:Y:S01]  /*1650*/  ULDC UR6, c[0x0][0x284] ;  /* 0x0000a10000067ab9 */ /* 0x000fe20000000800 */
[--C-:B------:R-:W-:Y:S01]  /*1660*/  SHF.R.S32.HI R60, RZ, 0x2, R4.reuse ;  /* 0x00000002ff3c7819 */ /* 0x100fe20000011404 */
[----:B------:R-:W-:Y:S01]  /*1670*/  USEL UR43, UR40, 0x1, UP0 ;  /* 0x00000001282b7887 */ /* 0x000fe20008000000 */
[----:B------:R-:W-:Y:S01]  /*1680*/  SHF.R.S32.HI R5, RZ, 0x1f, R4 ;  /* 0x0000001fff057819 */ /* 0x000fe20000011404 */
[----:B------:R-:W-:Y:S01]  /*1690*/  USHF.L.U32 UR46, UR40, 0x1, URZ ;  /* 0x00000001282e7899 */ /* 0x000fe2000800063f */
[----:B------:R-:W-:Y:S01]  /*16a0*/  LOP3.LUT R62, R4, 0xfffffffc, RZ, 0xc0, !PT ;  /* 0xfffffffc043e7812 */ /* 0x000fe200078ec0ff */
[----:B------:R-:W-:Y:S01]  /*16b0*/  UIADD3 UR43, -UR43, UR40, URZ ;  /* 0x000000282b2b7290 */ /* 0x000fe2000fffe13f */
[----:B------:R-:W-:-:S02]  /*16c0*/  LEA.HI R5, R5, R60, RZ, 0x3 ;  /* 0x0000003c05057211 */ /* 0x000fc400078f18ff */
[----:B------:R-:W-:Y:S01]  /*16d0*/  ISETP.NE.AND P0, PT, R14, RZ, PT ;  /* 0x000000ff0e00720c */ /* 0x000fe20003f05270 */
[----:B------:R-:W-:Y:S01]  /*16e0*/  IMAD.IADD R62, R3, 0x1, -R62 ;  /* 0x00000001033e7824 */ /* 0x000fe200078e0a3e */
[----:B------:R-:W-:Y:S01]  /*16f0*/  LOP3.LUT R5, R5, 0xfffffff8, RZ, 0xc0, !PT ;  /* 0xfffffff805057812 */ /* 0x000fe200078ec0ff */
[----:B------:R-:W-:Y:S01]  /*1700*/  USHF.L.U32 UR42, UR42, 0x3, URZ ;  /* 0x000000032a2a7899 */ /* 0x000fe2000800063f */
[----:B------:R-:W-:Y:S02]  /*1710*/  LOP3.LUT R72, R16, 0x1, RZ, 0xfc, !PT ;  /* 0x0000000110487812 */ /* 0x000fe400078efcff */
[----:B------:R-:W-:Y:S01]  /*1720*/  SEL R73, RZ, 0x1, P0 ;  /* 0x00000001ff497807 */ /* 0x000fe20000000000 */
[----:B------:R-:W-:Y:S01]  /*1730*/  IMAD.IADD R60, R60, 0x1, -R5 ;  /* 0x000000013c3c7824 */ /* 0x000fe200078e0a05 */
[----:B-1----:R-:W-:Y:S01]  /*1740*/  ULEA UR41, UR4, UR41, 0x18 ;  /* 0x0000002904297291 */ /* 0x002fe2000f8ec03f */
[----:B------:R-:W-:Y:S01]  /*1750*/  SHF.R.S32.HI R5, RZ, 0x5, R0 ;  /* 0x00000005ff057819 */ /* 0x000fe20000011400 */
[----:B------:R-:W-:-:S02]  /*1760*/  IMAD.U32 R64, RZ, RZ, UR42 ;  /* 0x0000002aff407e24 */ /* 0x000fc4000f8e00ff */
[----:B------:R-:W-:Y:S01]  /*1770*/  UIADD3 UR47, UR41, 0xf0, URZ ;  /* 0x000000f0292f7890 */ /* 0x000fe2000fffe03f */
[--C-:B------:R-:W-:Y:S01]  /*1780*/  SHF.R.S32.HI R61, RZ, 0x1f, R60.reuse ;  /* 0x0000001fff3d7819 */ /* 0x100fe2000001143c */
[----:B------:R-:W-:Y:S01]  /*1790*/  UIADD3 UR4, UR41, 0x200, URZ ;  /* 0x0000020029047890 */ /* 0x000fe2000fffe03f */
[C-C-:B------:R-:W-:Y:S01]  /*17a0*/  IMAD R67, R5.reuse, -0x10, -R60.reuse ;  /* 0xfffffff005437824 */ /* 0x140fe200078e0a3c */
[----:B------:R-:W-:Y:S01]  /*17b0*/  UIADD3 UR5, UR41, 0x1c200, URZ ;  /* 0x0001c20029057890 */ /* 0x000fe2000fffe03f */
[C---:B------:R-:W-:Y:S01]  /*17c0*/  LOP3.LUT R66, R64.reuse, 0x8, RZ, 0xc0, !PT ;  /* 0x0000000840427812 */ /* 0x040fe200078ec0ff */
[----:B------:R-:W-:Y:S01]  /*17d0*/  USHF.R.U32.HI UR4, URZ, 0x4, UR4 ;  /* 0x000000043f047899 */ /* 0x000fe20008011604 */
[----:B------:R-:W-:Y:S01]  /*17e0*/  IMAD.U32 R63, RZ, RZ, UR47 ;  /* 0x0000002fff3f7e24 */ /* 0x000fe2000f8e00ff */
[----:B------:R-:W-:Y:S01]  /*17f0*/  USHF.R.U32.HI UR5, URZ, 0x4, UR5 ;  /* 0x000000043f057899 */ /* 0x000fe20008011605 */
[----:B------:R-:W-:Y:S01]  /*1800*/  IMAD.WIDE R60, R5, 0x10, R60 ;  /* 0x00000010053c7825 */ /* 0x000fe200078e023c */
[----:B------:R-:W-:Y:S01]  /*1810*/  ULOP3.LUT UR4, UR4, 0x3fff, URZ, 0xc0, !UPT ;  /* 0x00003fff04047892 */ /* 0x000fe2000f8ec03f */
[----:B------:R-:W-:Y:S01]  /*1820*/  LOP3.LUT R64, R64, 0x8, RZ, 0xc, !PT ;  /* 0x0000000840407812 */ /* 0x000fe200078e0cff */
[----:B------:R-:W-:Y:S01]  /*1830*/  ULOP3.LUT UR5, UR5, 0x3fff, URZ, 0xc0, !UPT ;  /* 0x00003fff05057892 */ /* 0x000fe2000f8ec03f */
[----:B------:R-:W-:Y:S01]  /*1840*/  VIADD R65, R63, UR42 ;  /* 0x0000002a3f417c36 */ /* 0x000fe20008000000 */
[----:B------:R-:W-:Y:S01]  /*1850*/  LOP3.LUT R66, R66, 0x18, RZ, 0x3c, !PT ;  /* 0x0000001842427812 */ /* 0x000fe200078e3cff */
[----:B------:R-:W-:Y:S01]  /*1860*/  VIADD R67, R67, UR6 ;  /* 0x0000000643437c36 */ /* 0x000fe20008000000 */
[----:B------:R-:W-:-:S02]  /*1870*/  ULOP3.LUT UR44, UR4, 0x10000, URZ, 0xfc, !UPT ;  /* 0x00010000042c7892 */ /* 0x000fc4000f8efc3f */
[----:B------:R-:W-:-:S12]  /*1880*/  ULOP3.LUT UR45, UR5, 0x10000, URZ, 0xfc, !UPT ;  /* 0x00010000052d7892 */ /* 0x000fd8000f8efc3f */
.L_x_105:
[----:B------:R-:W-:Y:S01]  /*1890*/  SHF.L.U32 R0, R73, 0x1f, RZ ;  /* 0x0000001f49007819 */ /* 0x000fe200000006ff */
[----:B------:R-:W-:Y:S02]  /*18a0*/  ULDC UR4, c[0x0][0x28c] ;  /* 0x0000a30000047ab9 */ /* 0x000fe40000000800 */
[----:B------:R-:W-:Y:S01]  /*18b0*/  ISETP.LT.AND P1, PT, RZ, UR4, PT ;  /* 0x00000004ff007c0c */ /* 0x000fe2000bf21270 */
[----:B-1----:R-:W1:Y:S02]  /*18c0*/  SYNCS.PHASECHK.TRANS64.TRYWAIT P0, [R63+UR42], R0 ;  /* 0x000000003f0075a7 */ /* 0x002e64000800016a */
[----:B-1-34-:R-:W-:Y:S10]  /*18d0*/  @!P0 BRA `(.L_x_20) ;  /* 0x0000004c000c8947 */ /* 0x01aff40003800000 */
.L_x_137:
[----:B------:R-:W-:Y:S05]  /*18e0*/  @P1 BRA `(.L_x_21) ;  /* 0x0000000000401947 */ /* 0x000fea0003800000 */
[----:B-1----:R-:W-:Y:S01]  /*18f0*/  MOV R0, 0x0 ;  /* 0x0000000000007802 */ /* 0x002fe20000000f00 */
[----:B------:R-:W-:Y:S01]  /*1900*/  ULDC.64 UR4, c[0x4][0x68] ;  /* 0x01001a0000047ab9 */ /* 0x000fe20000000a00 */
[----:B------:R-:W-:Y:S01]  /*1910*/  ULDC.64 UR6, c[0x4][0x8] ;  /* 0x0100020000067ab9 */ /* 0x000fe20000000a00 */
[----:B------:R-:W-:Y:S01]  /*1920*/  IMAD.U32 R4, RZ, RZ, UR4 ;  /* 0x00000004ff047e24 */ /* 0x000fe2000f8e00ff */
[----:B------:R1:W2:Y:S01]  /*1930*/  LDC.64 R14, c[0x4][R0] ;  /* 0x01000000000e7b82 */ /* 0x0002a20000000a00 */
[----:B------:R-:W-:Y:S01]  /*1940*/  IMAD.U32 R5, RZ, RZ, UR5 ;  /* 0x00000005ff057e24 */ /* 0x000fe2000f8e00ff */
[----:B------:R-:W-:Y:S01]  /*1950*/  ULDC.64 UR4, c[0x4][0x70] ;  /* 0x01001c0000047ab9 */ /* 0x000fe20000000a00 */
[----:B------:R-:W-:Y:S02]  /*1960*/  IMAD.U32 R10, RZ, RZ, UR6 ;  /* 0x00000006ff0a7e24 */ /* 0x000fe4000f8e00ff */
[----:B------:R-:W-:Y:S02]  /*1970*/  IMAD.U32 R6, RZ, RZ, UR4 ;  /* 0x00000004ff067e24 */ /* 0x000fe4000f8e00ff */
[----:B------:R-:W-:-:S02]  /*1980*/  IMAD.U32 R7, RZ, RZ, UR5 ;  /* 0x00000005ff077e24 */ /* 0x000fc4000f8e00ff */
[----:B------:R-:W-:Y:S02]  /*1990*/  IMAD.U32 R11, RZ, RZ, UR7 ;  /* 0x00000007ff0b7e24 */ /* 0x000fe4000f8e00ff */
[----:B------:R-:W-:Y:S02]  /*19a0*/  IMAD.MOV.U32 R8, RZ, RZ, 0x1e1 ;  /* 0x000001e1ff087424 */ /* 0x000fe400078e00ff */
[----:B0-----:R-:W-:Y:S02]  /*19b0*/  IMAD.MOV.U32 R12, RZ, RZ, 0x1 ;  /* 0x00000001ff0c7424 */ /* 0x001fe400078e00ff */
[----:B-1----:R-:W-:-:S07]  /*19c0*/  IMAD.MOV.U32 R13, RZ, RZ, RZ ;  /* 0x000000ffff0d7224 */ /* 0x002fce00078e00ff */
[----:B------:R-:W-:-:S07]  /*19d0*/  LEPC R20, `(.L_x_21) ;  /* 0x000000001014794e */ /* 0x000fce0000000000 */
[----:B--2--5:R-:W-:Y:S05]  /*19e0*/  CALL.ABS.NOINC R14 ;  /* 0x000000000e007343 */ /* 0x024fea0003c00000 */
.L_x_21:
[----:B------:R-:W-:-:S13]  /*19f0*/  ISETP.NE.AND P0, PT, R72, 0x3, PT ;  /* 0x000000034800780c */ /* 0x000fda0003f05270 */
[----:B------:R-:W-:Y:S05]  /*1a00*/  @!P0 BRA `(.L_x_22) ;  /* 0x0000000000048947 */ /* 0x000fea0003800000 */
[----:B------:R-:W-:Y:S01]  /*1a10*/  BPT.TRAP 0x1 ;  /* 0x000000040000795c */ /* 0x000fe20000300000 */
.L_x_22:
[----:B------:R-:W-:Y:S02]  /*1a20*/  IMAD.U32 R3, RZ, RZ, UR38 ;  /* 0x00000026ff037e24 */ /* 0x000fe4000f8e00ff */
[----:B-1----:R-:W-:-:S03]  /*1a30*/  IMAD.U32 R0, RZ, RZ, UR39 ;  /* 0x00000027ff007e24 */ /* 0x002fc6000f8e00ff */
[----:B------:R-:W-:Y:S02]  /*1a40*/  LEA R3, R3, UR41, 0x3 ;  /* 0x0000002903037c11 */ /* 0x000fe4000f8e18ff */
[----:B------:R-:W-:-:S04]  /*1a50*/  SHF.L.U32 R0, R0, 0x1f, RZ ;  /* 0x0000001f00007819 */ /* 0x000fc800000006ff */
[----:B------:R1:W2:Y:S01]  /*1a60*/  SYNCS.PHASECHK.TRANS64.TRYWAIT P1, [R3+URZ], R0 ;  /* 0x00000000030075a7 */ /* 0x0002a2000802017f */
[----:B------:R-:W-:Y:S05]  /*1a70*/  @!P0 BRA `(.L_x_23) ;  /* 0x0000000000048947 */ /* 0x000fea0003800000 */
[----:B------:R-:W-:Y:S01]  /*1a80*/  BPT.TRAP 0x1 ;  /* 0x000000040000795c */ /* 0x000fe20000300000 */
.L_x_23:
[----:B--2---:R-:W-:Y:S05]  /*1a90*/  @P1 BRA `(.L_x_24) ;  /* 0x0000000000081947 */ /* 0x004fea0003800000 */
[----:B------:R-:W2:Y:S02]  /*1aa0*/  SYNCS.PHASECHK.TRANS64.TRYWAIT P1, [R3+URZ], R0 ;  /* 0x00000000030075a7 */ /* 0x000ea4000802017f */
[----:B--2---:R-:W-:Y:S05]  /*1ab0*/  @!P1 BRA `(.L_x_25) ;  /* 0x0000004800a89947 */ /* 0x004fea0003800000 */
.L_x_24:
[----:B------:R-:W-:Y:S05]  /*1ac0*/  WARPSYNC.ALL ;  /* 0x0000000000007948 */ /* 0x000fea0003800000 */
[----:B------:R-:W-:Y:S01]  /*1ad0*/  ULEA UR8, UR38, UR44, 0x9 ;  /* 0x0000002c26087291 */ /* 0x000fe2000f8e483f */
[----:B------:R-:W-:Y:S01]  /*1ae0*/  WARPGROUP.ARRIVE ;  /* 0x00000000000079c5 */ /* 0x000fe20000000000 */
[----:B------:R-:W-:Y:S01]  /*1af0*/  ULEA UR9, UR38, UR45, 0x9 ;  /* 0x0000002d26097291 */ /* 0x000fe2000f8e483f */
[----:B-12---:R-:W-:Y:S01]  /*1b00*/  IMAD.U32 R0, RZ, RZ, UR43 ;  /* 0x0000002bff007e24 */ /* 0x006fe2000f8e00ff */
[----:B------:R-:W-:Y:S01]  /*1b10*/  UMOV UR5, 0x40000040 ;  /* 0x4000004000057882 */ /* 0x000fe20000000000 */
[----:B------:R-:W-:-:S02]  /*1b20*/  UMOV UR7, 0x40000040 ;  /* 0x4000004000077882 */ /* 0x000fc40000000000 */
[----:B------:R-:W-:Y:S01]  /*1b30*/  UMOV UR4, UR8 ;  /* 0x0000000800047c82 */ /* 0x000fe20008000000 */
[----:B------:R-:W-:Y:S01]  /*1b40*/  ISETP.GE.AND P1, PT, R0, 0x1, PT ;  /* 0x000000010000780c */ /* 0x000fe20003f26270 */
[----:B------:R-:W-:Y:S02]  /*1b50*/  UMOV UR6, UR9 ;  /* 0x0000000900067c82 */ /* 0x000fe40008000000 */
[----:B------:R-:W-:Y:S01]  /*1b60*/  HGMMA.64x64x16.F32.BF16 R24, gdesc[UR4], RZ, !UPT, gsb0 ;  /* 0x00e00000041879f0 */ /* 0x000fe2000c0018ff */
[----:B------:R-:W-:Y:S02]  /*1b70*/  UIADD3 UR4, UR8, 0x2, URZ ;  /* 0x0000000208047890 */ /* 0x000fe4000fffe03f */
[----:B------:R-:W-:Y:S01]  /*1b80*/  UIADD3 UR6, UR9, 0x2, URZ ;  /* 0x0000000209067890 */ /* 0x000fe2000fffe03f */
[----:B------:R-:W-:Y:S01]  /*1b90*/  UMOV UR5, 0x40000040 ;  /* 0x4000004000057882 */ /* 0x000fe20000000000 */
[----:B------:R-:W-:Y:S01]  /*1ba0*/  UMOV UR7, 0x40000040 ;  /* 0x4000004000077882 */ /* 0x000fe20000000000 */
[----:B------:R-:W-:-:S02]  /*1bb0*/  WARPGROUP.DEPBAR.LE gsb0, 0x0 ;  /* 0x00008000000079c5 */ /* 0x000fc40000010000 */
[----:B------:R-:W-:-:S06]  /*1bc0*/  WARPGROUP.ARRIVE ;  /* 0x00000000000079c5 */ /* 0x000fcc0000000000 */
[----:B------:R-:W-:Y:S01]  /*1bd0*/  HGMMA.64x64x16.F32.BF16 R24, gdesc[UR4], R24, gsb0 ;  /* 0x00e00000041879f0 */ /* 0x000fe20008001818 */
[----:B------:R-:W-:Y:S02]  /*1be0*/  UIADD3 UR4, UR8, 0x4, URZ ;  /* 0x0000000408047890 */ /* 0x000fe4000fffe03f */
[----:B------:R-:W-:Y:S01]  /*1bf0*/  UIADD3 UR6, UR9, 0x4, URZ ;  /* 0x0000000409067890 */ /* 0x000fe2000fffe03f */
[----:B------:R-:W-:Y:S01]  /*1c00*/  UMOV UR5, 0x40000040 ;  /* 0x4000004000057882 */ /* 0x000fe20000000000 */
[----:B------:R-:W-:Y:S01]  /*1c10*/  UMOV UR7, 0x40000040 ;  /* 0x4000004000077882 */ /* 0x000fe20000000000 */
[----:B------:R-:W-:Y:S02]  /*1c20*/  WARPGROUP.DEPBAR.LE gsb0, 0x0 ;  /* 0x00008000000079c5 */ /* 0x000fe40000010000 */
        /* <DEDUP_REMOVED lines=8> */
[----:B------:R-:W-:Y:S03]  /*1cb0*/  HGMMA.64x64x16.F32.BF16 R24, gdesc[UR4], R24, gsb0 ;  /* 0x00e00000041879f0 */ /* 0x000fe60008001818 */
[----:B------:R-:W-:Y:S02]  /*1cc0*/  WARPGROUP.DEPBAR.LE gsb0, 0x0 ;  /* 0x00008000000079c5 */ /* 0x000fe40000010000 */
[----:B------:R-:W-:Y:S05]  /*1cd0*/  @!P1 BRA `(.L_x_26) ;  /* 0x0000000400149947 */ /* 0x000fea0003800000 */
[----:B------:R-:W-:Y:S01]  /*1ce0*/  UIADD3 UR4, UR38, 0x1, URZ ;  /* 0x0000000126047890 */ /* 0x000fe2000fffe03f */
[----:B------:R-:W-:Y:S02]  /*1cf0*/  IMAD.U32 R0, RZ, RZ, UR43 ;  /* 0x0000002bff007e24 */ /* 0x000fe4000f8e00ff */
[----:B------:R-:W-:Y:S01]  /*1d00*/  IMAD.U32 R3, RZ, RZ, UR38 ;  /* 0x00000026ff037e24 */ /* 0x000fe2000f8e00ff */
[----:B------:R-:W-:-:S04]  /*1d10*/  UISETP.NE.AND UP0, UPT, UR4, 0xe, UPT ;  /* 0x0000000e0400788c */ /* 0x000fc8000bf05270 */
[----:B------:R-:W-:Y:S02]  /*1d20*/  USEL UR5, URZ, 0x1, UP0 ;  /* 0x000000013f057887 */ /* 0x000fe40008000000 */
[----:B------:R-:W-:Y:S02]  /*1d30*/  USEL UR8, UR4, URZ, UP0 ;  /* 0x0000003f04087287 */ /* 0x000fe40008000000 */
[----:B------:R-:W-:-:S06]  /*1d40*/  ULOP3.LUT UR5, UR39, UR5, URZ, 0x3c, !UPT ;  /* 0x0000000527057292 */ /* 0x000fcc000f8e3c3f */
[----:B------:R-:W-:-:S07]  /*1d50*/  IMAD.U32 R6, RZ, RZ, UR5 ;  /* 0x00000005ff067e24 */ /* 0x000fce000f8e00ff */
.L_x_33:
[----:B------:R-:W-:Y:S05]  /*1d60*/  @!P0 BRA `(.L_x_27) ;  /* 0x0000000000048947 */ /* 0x000fea0003800000 */
[----:B------:R-:W-:Y:S01]  /*1d70*/  BPT.TRAP 0x1 ;  /* 0x000000040000795c */ /* 0x000fe20000300000 */
.L_x_27:
[----:B------:R-:W-:Y:S01]  /*1d80*/  ULEA UR4, UR8, UR41, 0x3 ;  /* 0x0000002908047291 */ /* 0x000fe2000f8e183f */
[----:B------:R-:W-:-:S08]  /*1d90*/  SHF.L.U32 R4, R6, 0x1f, RZ ;  /* 0x0000001f06047819 */ /* 0x000fd000000006ff */
[----:B------:R1:W2:Y:S01]  /*1da0*/  SYNCS.PHASECHK.TRANS64.TRYWAIT P1, [UR4], R4 ;  /* 0x00000004ff0075a7 */ /* 0x0002a20008020144 */
[----:B------:R-:W-:Y:S05]  /*1db0*/  @!P0 BRA `(.L_x_28) ;  /* 0x0000000000048947 */ /* 0x000fea0003800000 */
[----:B------:R-:W-:Y:S01]  /*1dc0*/  BPT.TRAP 0x1 ;  /* 0x000000040000795c */ /* 0x000fe20000300000 */
.L_x_28:
[----:B--2---:R-:W-:Y:S05]  /*1dd0*/  @P1 BRA `(.L_x_29) ;  /* 0x0000000000081947 */ /* 0x004fea0003800000 */
[----:B------:R-:W2:Y:S02]  /*1de0*/  SYNCS.PHASECHK.TRANS64.TRYWAIT P1, [UR4], R4 ;  /* 0x00000004ff0075a7 */ /* 0x000ea40008020144 */
[----:B--2---:R-:W-:Y:S05]  /*1df0*/  @!P1 BRA `(.L_x_30) ;  /* 0x0000004400ec9947 */ /* 0x004fea0003800000 */
.L_x_29:
[----:B------:R-:W-:Y:S01]  /*1e00*/  ULEA UR9, UR8, UR44, 0x9 ;  /* 0x0000002c08097291 */ /* 0x000fe2000f8e483f */
[----:B------:R-:W-:Y:S01]  /*1e10*/  WARPGROUP.ARRIVE ;  /* 0x00000000000079c5 */ /* 0x000fe20000000000 */
[----:B------:R-:W-:Y:S01]  /*1e20*/  ULEA UR10, UR8, UR45, 0x9 ;  /* 0x0000002d080a7291 */ /* 0x000fe2000f8e483f */
[----:B------:R-:W-:Y:S01]  /*1e30*/  UMOV UR5, 0x40000040 ;  /* 0x4000004000057882 */ /* 0x000fe20000000000 */
[----:B------:R-:W-:-:S03]  /*1e40*/  UMOV UR7, 0x40000040 ;  /* 0x4000004000077882 */ /* 0x000fc60000000000 */
[----:B------:R-:W-:Y:S02]  /*1e50*/  UMOV UR4, UR9 ;  /* 0x0000000900047c82 */ /* 0x000fe40008000000 */
[----:B------:R-:W-:Y:S02]  /*1e60*/  UMOV UR6, UR10 ;  /* 0x0000000a00067c82 */ /* 0x000fe40008000000 */
[----:B------:R-:W-:Y:S01]  /*1e70*/  HGMMA.64x64x16.F32.BF16 R24, gdesc[UR4], R24, gsb0 ;  /* 0x00e00000041879f0 */ /* 0x000fe20008001818 */
        /* <DEDUP_REMOVED lines=23> */
[----:B------:R-:W-:Y:S01]  /*1ff0*/  BPT.TRAP 0x1 ;  /* 0x000000040000795c */ /* 0x000fe20000300000 */
.L_x_31:
[----:B------:R-:W-:-:S13]  /*2000*/  ISETP.NE.AND P1, PT, R57, RZ, PT ;  /* 0x000000ff3900720c */ /* 0x000fda0003f25270 */
[----:B-12---:R-:W-:-:S05]  /*2010*/  @P1 LEA R4, R3, UR41, 0x3 ;  /* 0x0000002903041c11 */ /* 0x006fca000f8e18ff */
[----:B------:R-:W-:-:S05]  /*2020*/  @P1 VIADD R5, R4, 0x70 ;  /* 0x0000007004051836 */ /* 0x000fca0000000000 */
[----:B------:R-:W-:-:S04]  /*2030*/  @P1 PRMT R5, R56, 0x654, R5 ;  /* 0x0000065438051816 */ /* 0x000fc80000000005 */
[----:B------:R1:W-:Y:S01]  /*2040*/  @P1 SYNCS.ARRIVE.TRANS64.RED.A1T0 RZ, [R5+URZ], RZ ;  /* 0x000000ff05ff19a7 */ /* 0x0003e2000810043f */
[----:B------:R-:W-:-:S13]  /*2050*/  ISETP.GT.U32.AND P1, PT, R16, 0x1, PT ;  /* 0x000000011000780c */ /* 0x000fda0003f24070 */
[----:B-1----:R-:W-:Y:S05]  /*2060*/  @P1 BRA `(.L_x_32) ;  /* 0x0000000000041947 */ /* 0x002fea0003800000 */
[----:B------:R-:W-:Y:S01]  /*2070*/  BPT.TRAP 0x1 ;  /* 0x000000040000795c */ /* 0x000fe20000300000 */
.L_x_32:
[----:B------:R-:W-:Y:S01]  /*2080*/  UIADD3 UR8, UR8, 0x1, URZ ;  /* 0x0000000108087890 */ /* 0x000fe2000fffe03f */
[C---:B------:R-:W-:Y:S01]  /*2090*/  ISETP.GT.AND P2, PT, R0.reuse, 0x1, PT ;  /* 0x000000010000780c */ /* 0x040fe20003f44270 */
[----:B------:R-:W-:Y:S02]  /*20a0*/  VIADD R3, R3, 0x1 ;  /* 0x0000000103037836 */ /* 0x000fe40000000000 */
[----:B------:R-:W-:Y:S01]  /*20b0*/  UISETP.NE.AND UP0, UPT, UR8, 0xe, UPT ;  /* 0x0000000e0800788c */ /* 0x000fe2000bf05270 */
[----:B------:R-:W-:Y:S02]  /*20c0*/  VIADD R0, R0, 0xffffffff ;  /* 0xffffffff00007836 */ /* 0x000fe40000000000 */
[C---:B------:R-:W-:Y:S01]  /*20d0*/  ISETP.NE.AND P1, PT, R3.reuse, 0xe, PT ;  /* 0x0000000e0300780c */ /* 0x040fe20003f25270 */
[----:B------:R-:W-:Y:S02]  /*20e0*/  USEL UR4, URZ, 0x1, UP0 ;  /* 0x000000013f047887 */ /* 0x000fe40008000000 */
[----:B------:R-:W-:Y:S01]  /*20f0*/  USEL UR8, UR8, URZ, UP0 ;  /* 0x0000003f08087287 */ /* 0x000fe20008000000 */
[----:B------:R-:W-:-:S03]  /*2100*/  SEL R3, R3, RZ, P1 ;  /* 0x000000ff03037207 */ /* 0x000fc60000800000 */
[----:B------:R-:W-:Y:S01]  /*2110*/  LOP3.LUT R6, R6, UR4, RZ, 0x3c, !PT ;  /* 0x0000000406067c12 */ /* 0x000fe2000f8e3cff */
[----:B------:R-:W-:Y:S07]  /*2120*/  @P2 BRA `(.L_x_33) ;  /* 0xfffffffc000c2947 */ /* 0x000fee000383ffff */
.L_x_26:
[----:B------:R-:W1:Y:S01]  /*2130*/  LDC R0, c[0x0][0x28c] ;  /* 0x0000a300ff007b82 */ /* 0x000e620000000800 */
[----:B------:R2:W-:Y:S01]  /*2140*/  SYNCS.ARRIVE.TRANS64.A1T0 RZ, [R64+UR47], RZ ;  /* 0x000000ff40ff79a7 */ /* 0x0005e2000810002f */
[----:B-1----:R-:W-:-:S13]  /*2150*/  ISETP.GE.AND P1, PT, R0, 0x1, PT ;  /* 0x000000010000780c */ /* 0x002fda0003f26270 */
[----:B--2---:R-:W-:Y:S05]  /*2160*/  @!P1 BRA `(.L_x_34) ;  /* 0x00000000004c9947 */ /* 0x004fea0003800000 */
[----:B------:R-:W-:Y:S05]  /*2170*/  @!P0 BRA `(.L_x_35) ;  /* 0x0000000000048947 */ /* 0x000fea0003800000 */
[----:B------:R-:W-:Y:S01]  /*2180*/  BPT.TRAP 0x1 ;  /* 0x000000040000795c */ /* 0x000fe20000300000 */
.L_x_35:
[----:B------:R-:W-:Y:S01]  /*2190*/  ISETP.NE.AND P0, PT, R57, RZ, PT ;  /* 0x000000ff3900720c */ /* 0x000fe20003f05270 */
[----:B------:R-:W-:Y:S01]  /*21a0*/  BSSY B0, `(.L_x_36) ;  /* 0x000000d000007945 */ /* 0x000fe20003800000 */
[----:B------:R-:W-:-:S11]  /*21b0*/  ISETP.GT.U32.AND P1, PT, R16, 0x1, PT ;  /* 0x000000011000780c */ /* 0x000fd60003f24070 */
[----:B------:R-:W-:Y:S05]  /*21c0*/  @!P0 BRA `(.L_x_37) ;  /* 0x0000000000288947 */ /* 0x000fea0003800000 */
[----:B------:R-:W-:-:S04]  /*21d0*/  UIADD3 UR6, UR43, UR38, URZ ;  /* 0x000000262b067290 */ /* 0x000fc8000fffe03f */
[----:B------:R-:W-:-:S04]  /*21e0*/  USHF.R.U32.HI UR4, URZ, 0x1, UR6 ;  /* 0x000000013f047899 */ /* 0x000fc80008011606 */
[----:B------:R-:W-:-:S04]  /*21f0*/  UIMAD.WIDE.U32 UR4, UR4, -0x6db6db6d, URZ ;  /* 0x92492493040478a5 */ /* 0x000fc8000f8e003f */
[----:B------:R-:W-:-:S04]  /*2200*/  USHF.R.U32.HI UR4, URZ, 0x2, UR5 ;  /* 0x000000023f047899 */ /* 0x000fc80008011605 */
[----:B------:R-:W-:-:S04]  /*2210*/  UIMAD UR6, UR4, -0xe, UR6 ;  /* 0xfffffff2040678a4 */ /* 0x000fc8000f8e0206 */
[----:B------:R-:W-:-:S04]  /*2220*/  ULEA UR6, UR6, UR41, 0x3 ;  /* 0x0000002906067291 */ /* 0x000fc8000f8e183f */
[----:B------:R-:W-:-:S06]  /*2230*/  UIADD3 UR6, UR6, 0x70, URZ ;  /* 0x0000007006067890 */ /* 0x000fcc000fffe03f */
[----:B------:R-:W-:-:S05]  /*2240*/  IMAD.U32 R3, RZ, RZ, UR6 ;  /* 0x00000006ff037e24 */ /* 0x000fca000f8e00ff */
[----:B------:R-:W-:-:S04]  /*2250*/  PRMT R0, R56, 0x654, R3 ;  /* 0x0000065438007816 */ /* 0x000fc80000000003 */
[----:B------:R1:W-:Y:S03]  /*2260*/  SYNCS.ARRIVE.TRANS64.RED.A1T0 RZ, [R0+URZ], RZ ;  /* 0x000000ff00ff79a7 */ /* 0x0003e6000810043f */
.L_x_37:
[----:B------:R-:W-:Y:S05]  /*2270*/  BSYNC B0 ;  /* 0x0000000000007941 */ /* 0x000fea0003800000 */
.L_x_36:
[----:B------:R-:W-:Y:S05]  /*2280*/  @P1 BRA `(.L_x_34) ;  /* 0x0000000000041947 */ /* 0x000fea0003800000 */
[----:B------:R-:W-:Y:S01]  /*2290*/  BPT.TRAP 0x1 ;  /* 0x000000040000795c */ /* 0x000fe20000300000 */
.L_x_34:
[----:B-1----:R-:W-:Y:S01]  /*22a0*/  SHF.L.U32 R0, R73, 0x1f, RZ ;  /* 0x0000001f49007819 */ /* 0x002fe200000006ff */
[----:B------:R-:W-:Y:S01]  /*22b0*/  UIADD3 UR38, UR46, UR38, URZ ;  /* 0x000000262e267290 */ /* 0x000fe2000fffe03f */
[----:B------:R-:W1:Y:S01]  /*22c0*/  LDC R7, c[0x0][0x288] ;  /* 0x0000a200ff077b82 */ /* 0x000e620000000800 */
[----:B------:R-:W-:Y:S01]  /*22d0*/  UISETP.GE.U32.AND UP1, UPT, UR46, 0xe, UPT ;  /* 0x0000000e2e00788c */ /* 0x000fe2000bf26070 */
[----:B------:R-:W-:Y:S01]  /*22e0*/  IMAD.SHL.U32 R8, R62, 0x2, RZ ;  /* 0x000000023e087824 */ /* 0x000fe200078e00ff */
[----:B------:R-:W-:Y:S02]  /*22f0*/  UISETP.GT.U32.AND UP0, UPT, UR38, 0xd, UPT ;  /* 0x0000000d2600788c */ /* 0x000fe4000bf04070 */
[----:B------:R-:W-:Y:S02]  /*2300*/  USHF.R.U32.HI UR4, URZ, 0x1, UR38 ;  /* 0x000000013f047899 */ /* 0x000fe40008011626 */
[----:B------:R-:W-:Y:S01]  /*2310*/  UISETP.LT.U32.AND UP0, UPT, UR46, 0xe, UP0 ;  /* 0x0000000e2e00788c */ /* 0x000fe20008701070 */
[----:B------:R-:W2:Y:S01]  /*2320*/  SYNCS.PHASECHK.TRANS64.TRYWAIT P0, [R63+UR42+0x10], R0 ;  /* 0x000010003f0075a7 */ /* 0x000ea2000800016a */
[----:B------:R-:W-:Y:S01]  /*2330*/  UIMAD.WIDE.U32 UR4, UR4, -0x6db6db6d, URZ ;  /* 0x92492493040478a5 */ /* 0x000fe2000f8e003f */
[----:B------:R-:W-:Y:S01]  /*2340*/  SHF.R.S32.HI R9, RZ, 0x1f, R8 ;  /* 0x0000001fff097819 */ /* 0x000fe20000011408 */
[----:B------:R-:W-:-:S02]  /*2350*/  USEL UR6, URZ, 0x1, !UP0 ;  /* 0x000000013f067887 */ /* 0x000fc4000c000000 */
[----:B------:R-:W-:Y:S02]  /*2360*/  USHF.R.U32.HI UR4, URZ, 0x2, UR5 ;  /* 0x000000023f047899 */ /* 0x000fe40008011605 */
[----:B------:R-:W-:Y:S02]  /*2370*/  ULOP3.LUT UR39, UR39, UR6, URZ, 0x3c, !UPT ;  /* 0x0000000627277292 */ /* 0x000fe4000f8e3c3f */
[----:B------:R-:W-:Y:S02]  /*2380*/  UIMAD UR38, UR4, -0xe, UR38 ;  /* 0xfffffff2042678a4 */ /* 0x000fe4000f8e0226 */
[----:B------:R-:W-:Y:S01]  /*2390*/  @UP1 ULOP3.LUT UR39, UR39, 0x1, UR4, 0x78, !UPT ;  /* 0x0000000127271892 */ /* 0x000fe2000f8e7804 */
[----:B-12---:R-:W-:Y:S11]  /*23a0*/  @!P0 BRA `(.L_x_38) ;  /* 0x0000004000988947 */ /* 0x006ff60003800000 */
.L_x_138:
[----:B-1----:R-:W-:Y:S01]  /*23b0*/  IMAD.SHL.U32 R0, R19, 0x40, RZ ;  /* 0x0000004013007824 */ /* 0x002fe200078e00ff */
[----:B------:R-:W-:Y:S01]  /*23c0*/  ULDC UR6, c[0x0][0x284] ;  /* 0x0000a10000067ab9 */ /* 0x000fe20000000800 */
[----:B------:R-:W-:Y:S01]  /*23d0*/  IMAD.SHL.U32 R14, R22, 0x40, RZ ;  /* 0x00000040160e7824 */ /* 0x000fe200078e00ff */
[----:B------:R-:W-:Y:S01]  /*23e0*/  SHF.R.S32.HI R11, RZ, 0x1f, R2 ;  /* 0x0000001fff0b7819 */ /* 0x000fe20000011402 */
[----:B------:R-:W-:Y:S01]  /*23f0*/  ULDC.64 UR4, c[0x0][0x5d0] ;  /* 0x0001740000047ab9 */ /* 0x000fe20000000a00 */
[----:B------:R-:W-:Y:S01]  /*2400*/  ISETP.GE.AND P0, PT, R0, UR6, PT ;  /* 0x0000000600007c0c */ /* 0x000fe2000bf06270 */
[----:B------:R-:W-:Y:S01]  /*2410*/  IMAD.WIDE.U32 R4, R2, UR4, R8 ;  /* 0x0000000402047c25 */ /* 0x000fe2000f8e0008 */
[----:B------:R-:W-:Y:S02]  /*2420*/  SHF.R.S32.HI R15, RZ, 0x1f, R14 ;  /* 0x0000001fff0f7819 */ /* 0x000fe4000001140e */
[C---:B------:R-:W-:Y:S01]  /*2430*/  ISETP.GE.OR P0, PT, R14.reuse, R7, P0 ;  /* 0x000000070e00720c */ /* 0x040fe20000706670 */
[----:B------:R-:W-:Y:S01]  /*2440*/  IMAD R3, R11, UR4, RZ ;  /* 0x000000040b037c24 */ /* 0x000fe2000f8e02ff */
[----:B------:R-:W-:-:S03]  /*2450*/  IADD3 R4, P1, R14, R4, RZ ;  /* 0x000000040e047210 */ /* 0x000fc60007f3e0ff */
[----:B------:R-:W-:-:S05]  /*2460*/  IMAD R3, R2, UR5, R3 ;  /* 0x0000000502037c24 */ /* 0x000fca000f8e0203 */
[----:B------:R-:W-:-:S03]  /*2470*/  IADD3.X R5, R15, R5, R3, P1, !PT ;  /* 0x000000050f057210 */ /* 0x000fc60000ffe403 */
[----:B------:R-:W-:Y:S05]  /*2480*/  @P0 BRA `(.L_x_39) ;  /* 0x0000002000b00947 */ /* 0x000fea0003800000 */
[----:B------:R-:W1:Y:S01]  /*2490*/  LDC.64 R76, c[0x0][0x5c8] ;  /* 0x00017200ff4c7b82 */ /* 0x000e620000000a00 */
[----:B-----5:R-:W-:Y:S01]  /*24a0*/  FSETP.NEU.AND P0, PT, R59, RZ, PT ;  /* 0x000000ff3b00720b */ /* 0x020fe20003f0d000 */
[----:B------:R-:W-:Y:S01]  /*24b0*/  IMAD R3, R62, -0x2, R7 ;  /* 0xfffffffe3e037824 */ /* 0x000fe200078e0207 */
[----:B------:R-:W-:Y:S01]  /*24c0*/  BSSY B0, `(.L_x_39) ;  /* 0x0000228000007945 */ /* 0x000fe20003800000 */
[----:B------:R-:W-:-:S04]  /*24d0*/  IMAD.WIDE R68, R19, 0x40, R60 ;  /* 0x0000004013447825 */ /* 0x000fc800078e023c */
[----:B------:R-:W-:Y:S02]  /*24e0*/  IMAD.IADD R3, R3, 0x1, -R14 ;  /* 0x0000000103037824 */ /* 0x000fe400078e0a0e */
[----:B------:R-:W-:-:S03]  /*24f0*/  IMAD.IADD R0, R67, 0x1, -R0 ;  /* 0x0000000143007824 */ /* 0x000fc600078e0a00 */
[----:B------:R-:W-:-:S04]  /*2500*/  ISETP.GT.AND P2, PT, R3, RZ, PT ;  /* 0x000000ff0300720c */ /* 0x000fc80003f44270 */
[----:B------:R-:W-:Y:S01]  /*2510*/  ISETP.GT.AND P1, PT, R0, RZ, P2 ;  /* 0x000000ff0000720c */ /* 0x000fe20001724270 */
[-C--:B-1----:R-:W-:Y:S02]  /*2520*/  IMAD R6, R69, R76.reuse, RZ ;  /* 0x0000004c45067224 */ /* 0x082fe400078e02ff */
[----:B------:R-:W-:-:S04]  /*2530*/  IMAD.WIDE.U32 R70, R68, R76, R4 ;  /* 0x0000004c44467225 */ /* 0x000fc800078e0004 */
[----:B------:R-:W-:-:S04]  /*2540*/  IMAD R5, R68, R77, R6 ;  /* 0x0000004d44057224 */ /* 0x000fc800078e0206 */
[----:B------:R-:W-:Y:S01]  /*2550*/  IMAD.IADD R7, R71, 0x1, R5 ;  /* 0x0000000147077824 */ /* 0x000fe200078e0205 */
[----:B------:R-:W-:Y:S06]  /*2560*/  @!P0 BRA `(.L_x_40) ;  /* 0x0000001400e48947 */ /* 0x000fec0003800000 */
[----:B------:R-:W1:Y:S01]  /*2570*/  LDC.64 R74, c[0x0][0x5b8] ;  /* 0x00016e00ff4a7b82 */ /* 0x000e620000000a00 */
[----:B------:R-:W-:-:S07]  /*2580*/  ULDC.64 UR4, c[0x0][0x5c0] ;  /* 0x0001700000047ab9 */ /* 0x000fce0000000a00 */
[----:B------:R-:W2:Y:S08]  /*2590*/  LDC.64 R78, c[0x0][0x5b0] ;  /* 0x00016c00ff4e7b82 */ /* 0x000eb00000000a00 */
[----:B------:R-:W0:Y:S01]  /*25a0*/  LDC.64 R80, c[0x0][0x5a8] ;  /* 0x00016a00ff507b82 */ /* 0x000e220000000a00 */
[-C--:B-1----:R-:W-:Y:S02]  /*25b0*/  IMAD R6, R11, R74.reuse, RZ ;  /* 0x0000004a0b067224 */ /* 0x082fe400078e02ff */
[----:B------:R-:W-:-:S04]  /*25c0*/  IMAD.WIDE.U32 R4, R2, R74, R8 ;  /* 0x0000004a02047225 */ /* 0x000fc800078e0008 */
[----:B------:R-:W-:Y:S01]  /*25d0*/  IMAD R71, R2, R75, R6 ;  /* 0x0000004b02477224 */ /* 0x000fe200078e0206 */
[----:B------:R-:W-:Y:S01]  /*25e0*/  IADD3 R10, P0, R14, R4, RZ ;  /* 0x000000040e0a7210 */ /* 0x000fe20007f1e0ff */
[----:B--2---:R-:W-:-:S03]  /*25f0*/  IMAD R4, R69, R78, RZ ;  /* 0x0000004e45047224 */ /* 0x004fc600078e02ff */
[----:B------:R-:W-:Y:S01]  /*2600*/  IADD3.X R11, R15, R5, R71, P0, !PT ;  /* 0x000000050f0b7210 */ /* 0x000fe200007fe447 */
[C---:B------:R-:W-:Y:S02]  /*2610*/  IMAD R75, R68.reuse, R79, R4 ;  /* 0x0000004f444b7224 */ /* 0x040fe400078e0204 */
[----:B------:R-:W-:-:S04]  /*2620*/  IMAD.WIDE.U32 R4, R68, R78, R10 ;  /* 0x0000004e44047225 */ /* 0x000fc800078e000a */
[----:B------:R-:W-:Y:S01]  /*2630*/  IMAD.IADD R5, R5, 0x1, R75 ;  /* 0x0000000105057824 */ /* 0x000fe200078e024b */
[----:B0-----:R-:W-:-:S04]  /*2640*/  LEA R12, P0, R4, R80, 0x1 ;  /* 0x00000050040c7211 */ /* 0x001fc800078008ff */
[----:B------:R-:W-:-:S05]  /*2650*/  LEA.HI.X R13, R4, R81, R5, 0x1, P0 ;  /* 0x00000051040d7211 */ /* 0x000fca00000f0c05 */
[----:B------:R-:W2:Y:S01]  /*2660*/  @P1 LDG.E.LTC128B.U16 R19, desc[UR36][R12.64] ;  /* 0x000000240c131981 */ /* 0x000ea2000c1e1520 */
[----:B------:R-:W-:Y:S01]  /*2670*/  IMAD.WIDE.U32 R4, R68, R78, R14 ;  /* 0x0000004e44047225 */ /* 0x000fe200078e000e */
[----:B------:R-:W-:Y:S02]  /*2680*/  BSSY B1, `(.L_x_41) ;  /* 0x0000015000017945 */ /* 0x000fe40003800000 */
[----:B------:R-:W-:-:S04]  /*2690*/  IADD3 R20, P0, R8, R4, RZ ;  /* 0x0000000408147210 */ /* 0x000fc80007f1e0ff */
[----:B------:R-:W-:Y:S02]  /*26a0*/  IADD3.X R21, R9, R75, R5, P0, !PT ;  /* 0x0000004b09157210 */ /* 0x000fe400007fe405 */
[----:B------:R-:W-:Y:S01]  /*26b0*/  LEA R6, P0, R70, UR4, 0x1 ;  /* 0x0000000446067c11 */ /* 0x000fe2000f8008ff */
[----:B------:R-:W-:-:S03]  /*26c0*/  IMAD.WIDE.U32 R20, R2, R74, R20 ;  /* 0x0000004a02147225 */ /* 0x000fc600078e0014 */
[----:B------:R-:W-:Y:S02]  /*26d0*/  LEA.HI.X R7, R70, UR5, R7, 0x1, P0 ;  /* 0x0000000546077c11 */ /* 0x000fe400080f0c07 */
[----:B------:R-:W-:-:S04]  /*26e0*/  ISETP.GT.AND P0, PT, R3, 0x1, PT ;  /* 0x000000010300780c */ /* 0x000fc80003f04270 */
[----:B------:R-:W-:Y:S01]  /*26f0*/  ISETP.GT.AND P3, PT, R0, RZ, P0 ;  /* 0x000000ff0000720c */ /* 0x000fe20000764270 */
[----:B--2---:R-:W-:-:S04]  /*2700*/  IMAD.U32 R4, R19, 0x10000, RZ ;  /* 0x0001000013047824 */ /* 0x004fc800078e00ff */
[----:B------:R-:W-:Y:S01]  /*2710*/  FMUL R5, R4, R59 ;  /* 0x0000003b04057220 */ /* 0x000fe20000400000 */
[----:B------:R-:W-:-:S03]  /*2720*/  LEA R4, P4, R20, R80, 0x1 ;  /* 0x0000005014047211 */ /* 0x000fc600078808ff */
[----:B------:R-:W-:-:S05]  /*2730*/  FFMA R5, R24, R58, R5 ;  /* 0x0000003a18057223 */ /* 0x000fca0000000005 */
[----:B------:R-:W-:Y:S01]  /*2740*/  F2FP.BF16.F32.PACK_AB R12, RZ, R5 ;  /* 0x00000005ff0c723e */ /* 0x000fe200000010ff */
[----:B------:R-:W-:-:S03]  /*2750*/  IMAD.IADD R5, R71, 0x1, R21 ;  /* 0x0000000147057824 */ /* 0x000fc600078e0215 */
[----:B------:R-:W-:Y:S01]  /*2760*/  PRMT R13, R12, 0x7610, R13 ;  /* 0x000076100c0d7816 */ /* 0x000fe2000000000d */
[----:B------:R-:W-:Y:S01]  /*2770*/  IMAD.SHL.U32 R12, R78, 0x8, RZ ;  /* 0x000000084e0c7824 */ /* 0x000fe200078e00ff */
[----:B------:R-:W-:-:S03]  /*2780*/  LEA.HI.X R5, R20, R81, R5, 0x1, P4 ;  /* 0x0000005114057211 */ /* 0x000fc600020f0c05 */
[----:B------:R0:W-:Y:S02]  /*2790*/  @P1 STG.E.U16 desc[UR36][R6.64], R13 ;  /* 0x0000000d06001986 */ /* 0x0001e4000c101524 */
[----:B0-----:R-:W-:Y:S01]  /*27a0*/  SHF.L.U64.HI R13, R78, 0x3, R79 ;  /* 0x000000034e0d7819 */ /* 0x001fe2000001024f */
[----:B------:R-:W-:Y:S06]  /*27b0*/  @!P3 BRA `(.L_x_42) ;  /* 0x000000000004b947 */ /* 0x000fec0003800000 */
[----:B------:R0:W5:Y:S02]  /*27c0*/  LDG.E.LTC128B.U16 R19, desc[UR36][R4.64+0x2] ;  /* 0x0000022404137981 */ /* 0x000164000c1e1520 */
.L_x_42:
[----:B------:R-:W-:Y:S05]  /*27d0*/  BSYNC B1 ;  /* 0x0000000000017941 */ /* 0x000fea0003800000 */
.L_x_41:
[----:B------:R-:W-:Y:S01]  /*27e0*/  IMAD.WIDE.U32 R68, R68, R78, R12 ;  /* 0x0000004e44447225 */ /* 0x000fe200078e000c */
[----:B------:R-:W-:-:S03]  /*27f0*/  ISETP.GT.AND P2, PT, R0, 0x8, P2 ;  /* 0x000000080000780c */ /* 0x000fc60001744270 */
[----:B-----5:R-:W-:Y:S01]  /*2800*/  IMAD.U32 R20, R19, 0x10000, RZ ;  /* 0x0001000013147824 */ /* 0x020fe200078e00ff */
[----:B------:R-:W-:Y:S01]  /*2810*/  IADD3 R10, P1, R10, R68, RZ ;  /* 0x000000440a0a7210 */ /* 0x000fe20007f3e0ff */
[----:B------:R-:W-:Y:S02]  /*2820*/  IMAD.IADD R75, R75, 0x1, R69 ;  /* 0x000000014b4b7824 */ /* 0x000fe400078e0245 */
[----:B------:R-:W-:Y:S02]  /*2830*/  FMUL R20, R20, R59 ;  /* 0x0000003b14147220 */ /* 0x000fe40000400000 */
[----:B------:R-:W-:Y:S01]  /*2840*/  IMAD.X R11, R75, 0x1, R11, P1 ;  /* 0x000000014b0b7824 */ /* 0x000fe200008e060b */
[----:B------:R-:W-:Y:S01]  /*2850*/  LEA R12, P1, R10, R80, 0x1 ;  /* 0x000000500a0c7211 */ /* 0x000fe200078208ff */
[----:B------:R-:W-:-:S03]  /*2860*/  FFMA R20, R25, R58, R20 ;  /* 0x0000003a19147223 */ /* 0x000fc60000000014 */
[----:B------:R-:W-:Y:S02]  /*2870*/  LEA.HI.X R13, R10, R81, R11, 0x1, P1 ;  /* 0x000000510a0d7211 */ /* 0x000fe400008f0c0b */
[----:B------:R-:W-:-:S05]  /*2880*/  F2FP.BF16.F32.PACK_AB R20, RZ, R20 ;  /* 0x00000014ff14723e */ /* 0x000fca00000010ff */
[----:B------:R1:W-:Y:S04]  /*2890*/  @P3 STG.E.U16 desc[UR36][R6.64+0x2], R20 ;  /* 0x0000021406003986 */ /* 0x0003e8000c101524 */
[----:B------:R-:W2:Y:S01]  /*28a0*/  @P2 LDG.E.LTC128B.U16 R19, desc[UR36][R12.64] ;  /* 0x000000240c132981 */ /* 0x000ea2000c1e1520 */
[----:B------:R-:W-:Y:S01]  /*28b0*/  IADD3 R14, P1, P3, R8, R68, R14 ;  /* 0x00000044080e7210 */ /* 0x000fe20007b3e00e */
[----:B------:R-:W-:Y:S01]  /*28c0*/  BSSY B1, `(.L_x_43) ;  /* 0x0000011000017945 */ /* 0x000fe20003800000 */
[C---:B------:R-:W-:Y:S02]  /*28d0*/  SHF.L.U64.HI R11, R76.reuse, 0x4, R77 ;  /* 0x000000044c0b7819 */ /* 0x040fe4000001024d */
[----:B------:R-:W-:Y:S02]  /*28e0*/  IADD3.X R15, R9, R75, R15, P1, P3 ;  /* 0x0000004b090f7210 */ /* 0x000fe40000fe640f */
[----:B------:R-:W-:-:S02]  /*28f0*/  LEA R10, P1, R76, R6, 0x4 ;  /* 0x000000064c0a7211 */ /* 0x000fc400078220ff */
[----:B------:R-:W-:Y:S01]  /*2900*/  ISETP.GT.AND P0, PT, R0, 0x8, P0 ;  /* 0x000000080000780c */ /* 0x000fe20000704270 */
[----:B------:R-:W-:-:S04]  /*2910*/  IMAD.WIDE.U32 R14, R2, R74, R14 ;  /* 0x0000004a020e7225 */ /* 0x000fc800078e000e */
[----:B------:R-:W-:Y:S02]  /*2920*/  IMAD.X R11, R11, 0x1, R7, P1 ;  /* 0x000000010b0b7824 */ /* 0x000fe400008e0607 */
[----:B------:R-:W-:Y:S02]  /*2930*/  IMAD.IADD R2, R71, 0x1, R15 ;  /* 0x0000000147027824 */ /* 0x000fe400078e020f */
[----:B--2---:R-:W-:-:S04]  /*2940*/  IMAD.U32 R8, R19, 0x10000, RZ ;  /* 0x0001000013087824 */ /* 0x004fc800078e00ff */
[----:B------:R-:W-:Y:S01]  /*2950*/  FMUL R9, R8, R59 ;  /* 0x0000003b08097220 */ /* 0x000fe20000400000 */
[----:B------:R-:W-:-:S03]  /*2960*/  LEA R8, P3, R14, R80, 0x1 ;  /* 0x000000500e087211 */ /* 0x000fc600078608ff */
[----:B------:R-:W-:-:S05]  /*2970*/  FFMA R9, R26, R58, R9 ;  /* 0x0000003a1a097223 */ /* 0x000fca0000000009 */
[----:B------:R-:W-:Y:S02]  /*2980*/  F2FP.BF16.F32.PACK_AB R12, RZ, R9 ;  /* 0x00000009ff0c723e */ /* 0x000fe400000010ff */
[----:B------:R-:W-:-:S03]  /*2990*/  LEA.HI.X R9, R14, R81, R2, 0x1, P3 ;  /* 0x000000510e097211 */ /* 0x000fc600018f0c02 */
[----:B------:R1:W-:Y:S01]  /*29a0*/  @P2 STG.E.U16 desc[UR36][R10.64], R12 ;  /* 0x0000000c0a002986 */ /* 0x0003e2000c101524 */
[----:B------:R-:W-:Y:S05]  /*29b0*/  @!P0 BRA `(.L_x_44) ;  /* 0x0000000000048947 */ /* 0x000fea0003800000 */
[----:B------:R2:W5:Y:S02]  /*29c0*/  LDG.E.LTC128B.U16 R19, desc[UR36][R8.64+0x2] ;  /* 0x0000022408137981 */ /* 0x000564000c1e1520 */
.L_x_44:
[----:B------:R-:W-:Y:S05]  /*29d0*/  BSYNC B1 ;  /* 0x0000000000017941 */ /* 0x000fea0003800000 */
.L_x_43:
[----:B-----5:R-:W-:Y:S01]  /*29e0*/  IMAD.U32 R2, R19, 0x10000, RZ ;  /* 0x0001000013027824 */ /* 0x020fe200078e00ff */
[----:B------:R-:W-:Y:S01]  /*29f0*/  ISETP.GT.AND P1, PT, R3, 0x8, PT ;  /* 0x000000080300780c */ /* 0x000fe20003f24270 */
[----:B------:R-:W-:Y:S02]  /*2a00*/  BSSY B1, `(.L_x_45) ;  /* 0x0000008000017945 */ /* 0x000fe40003800000 */
[----:B------:R-:W-:Y:S01]  /*2a10*/  FMUL R2, R2, R59 ;  /* 0x0000003b02027220 */ /* 0x000fe20000400000 */
[----:B------:R-:W-:-:S03]  /*2a20*/  ISETP.GT.AND P2, PT, R0, RZ, P1 ;  /* 0x000000ff0000720c */ /* 0x000fc60000f44270 */
[----:B------:R-:W-:-:S05]  /*2a30*/  FFMA R2, R27, R58, R2 ;  /* 0x0000003a1b027223 */ /* 0x000fca0000000002 */
[----:B------:R-:W-:-:S05]  /*2a40*/  F2FP.BF16.F32.PACK_AB R2, RZ, R2 ;  /* 0x00000002ff02723e */ /* 0x000fca00000010ff */
[----:B------:R3:W-:Y:S01]  /*2a50*/  @P0 STG.E.U16 desc[UR36][R10.64+0x2], R2 ;  /* 0x000002020a000986 */ /* 0x0007e2000c101524 */
[----:B------:R-:W-:Y:S05]  /*2a60*/  @!P2 BRA `(.L_x_46) ;  /* 0x000000000004a947 */ /* 0x000fea0003800000 */
[----:B------:R4:W5:Y:S02]  /*2a70*/  LDG.E.LTC128B.U16 R19, desc[UR36][R4.64+0x10] ;  /* 0x0000102404137981 */ /* 0x000964000c1e1520 */
.L_x_46:
[----:B------:R-:W-:Y:S05]  /*2a80*/  BSYNC B1 ;  /* 0x0000000000017941 */ /* 0x000fea0003800000 */
.L_x_45:
[----:B---3-5:R-:W-:Y:S01]  /*2a90*/  IMAD.U32 R2, R19, 0x10000, RZ ;  /* 0x0001000013027824 */ /* 0x028fe200078e00ff */
        /* <DEDUP_REMOVED lines=9> */
.L_x_48:
[----:B------:R-:W-:Y:S05]  /*2b30*/  BSYNC B1 ;  /* 0x0000000000017941 */ /* 0x000fea0003800000 */
.L_x_47:
[----:B-----5:R-:W-:Y:S01]  /*2b40*/  IMAD.U32 R2, R19, 0x10000, RZ ;  /* 0x0001000013027824 */ /* 0x020fe200078e00ff */
[----:B------:R-:W-:Y:S01]  /*2b50*/  ISETP.GT.AND P1, PT, R0, 0x8, P1 ;  /* 0x000000080000780c */ /* 0x000fe20000f24270 */
[----:B------:R-:W-:Y:S02]  /*2b60*/  BSSY B1, `(.L_x_49) ;  /* 0x0000007000017945 */ /* 0x000fe40003800000 */
[----:B------:R-:W-:-:S04]  /*2b70*/  FMUL R2, R2, R59 ;  /* 0x0000003b02027220 */ /* 0x000fc80000400000 */
[----:B------:R-:W-:-:S05]  /*2b80*/  FFMA R2, R29, R58, R2 ;  /* 0x0000003a1d027223 */ /* 0x000fca0000000002 */
[----:B------:R-:W-:-:S05]  /*2b90*/  F2FP.BF16.F32.PACK_AB R2, RZ, R2 ;  /* 0x00000002ff02723e */ /* 0x000fca00000010ff */
[----:B------:R0:W-:Y:S01]  /*2ba0*/  @P3 STG.E.U16 desc[UR36][R6.64+0x12], R2 ;  /* 0x0000120206003986 */ /* 0x0001e2000c101524 */
[----:B------:R-:W-:Y:S05]  /*2bb0*/  @!P1 BRA `(.L_x_50) ;  /* 0x0000000000049947 */ /* 0x000fea0003800000 */
[----:B------:R0:W5:Y:S02]  /*2bc0*/  LDG.E.LTC128B.U16 R19, desc[UR36][R8.64+0x10] ;  /* 0x0000102408137981 */ /* 0x000164000c1e1520 */
.L_x_50:
[----:B------:R-:W-:Y:S05]  /*2bd0*/  BSYNC B1 ;  /* 0x0000000000017941 */ /* 0x000fea0003800000 */
.L_x_49:
[----:B0----5:R-:W-:Y:S01]  /*2be0*/  IMAD.U32 R2, R19, 0x10000, RZ ;  /* 0x0001000013027824 */ /* 0x021fe200078e00ff */
[----:B------:R-:W-:Y:S01]  /*2bf0*/  ISETP.GT.AND P0, PT, R0, 0x8, P0 ;  /* 0x000000080000780c */ /* 0x000fe20000704270 */
[----:B------:R-:W-:Y:S02]  /*2c00*/  BSSY B1, `(.L_x_51) ;  /* 0x0000007000017945 */ /* 0x000fe40003800000 */
[----:B---3--:R-:W-:-:S04]  /*2c10*/  FMUL R13, R2, R59 ;  /* 0x0000003b020d7220 */ /* 0x008fc80000400000 */
[----:B------:R-:W-:-:S05]  /*2c20*/  FFMA R13, R30, R58, R13 ;  /* 0x0000003a1e0d7223 */ /* 0x000fca000000000d */
[----:B------:R-:W-:-:S05]  /*2c30*/  F2FP.BF16.F32.PACK_AB R13, RZ, R13 ;  /* 0x0000000dff0d723e */ /* 0x000fca00000010ff */
[----:B------:R0:W-:Y:S01]  /*2c40*/  @P1 STG.E.U16 desc[UR36][R10.64+0x10], R13 ;  /* 0x0000100d0a001986 */ /* 0x0001e2000c101524 */
[----:B------:R-:W-:Y:S05]  /*2c50*/  @!P0 BRA `(.L_x_52) ;  /* 0x0000000000048947 */ /* 0x000fea0003800000 */
[----:B------:R3:W5:Y:S02]  /*2c60*/  LDG.E.LTC128B.U16 R19, desc[UR36][R8.64+0x12] ;  /* 0x0000122408137981 */ /* 0x000764000c1e1520 */
.L_x_52:
[----:B------:R-:W-:Y:S05]  /*2c70*/  BSYNC B1 ;  /* 0x0000000000017941 */ /* 0x000fea0003800000 */
.L_x_51:
        /* <DEDUP_REMOVED lines=10> */
.L_x_54:
[----:B------:R-:W-:Y:S05]  /*2d20*/  BSYNC B1 ;  /* 0x0000000000017941 */ /* 0x000fea0003800000 */
.L_x_53:
[----:B0----5:R-:W-:Y:S01]  /*2d30*/  IMAD.U32 R2, R19, 0x10000, RZ ;  /* 0x0001000013027824 */ /* 0x021fe200078e00ff */
        /* <DEDUP_REMOVED lines=9> */
.L_x_56:
[----:B------:R-:W-:Y:S05]  /*2dd0*/  BSYNC B1 ;  /* 0x0000000000017941 */ /* 0x000fea0003800000 */
.L_x_55:
        /* <DEDUP_REMOVED lines=9> */
.L_x_58:
[----:B------:R-:W-:Y:S05]  /*2e70*/  BSYNC B1 ;  /* 0x0000000000017941 */ /* 0x000fea0003800000 */
.L_x_57:
[----:B0----5:R-:W-:Y:S01]  /*2e80*/  IMAD.U32 R2, R19, 0x10000, RZ ;  /* 0x0001000013027824 */ /* 0x021fe200078e00ff */
        /* <DEDUP_REMOVED lines=8> */
.L_x_60:
[----:B------:R-:W-:Y:S05]  /*2f10*/  BSYNC B1 ;  /* 0x0000000000017941 */ /* 0x000fea0003800000 */
.L_x_59:
        /* <DEDUP_REMOVED lines=10> */
.L_x_62:
[----:B------:R-:W-:Y:S05]  /*2fc0*/  BSYNC B1 ;  /* 0x0000000000017941 */ /* 0x000fea0003800000 */
.L_x_61:
        /* <DEDUP_REMOVED lines=10> */
.L_x_64:
[----:B------:R-:W-:Y:S05]  /*3070*/  BSYNC B1 ;  /* 0x0000000000017941 */ /* 0x000fea0003800000 */
.L_x_63:
        /* <DEDUP_REMOVED lines=9> */
.L_x_66:
[----:B------:R-:W-:Y:S05]  /*3110*/  BSYNC B1 ;  /* 0x0000000000017941 */ /* 0x000fea0003800000 */
.L_x_65:
        /* <DEDUP_REMOVED lines=9> */
.L_x_68:
[----:B------:R-:W-:Y:S05]  /*31b0*/  BSYNC B1 ;  /* 0x0000000000017941 */ /* 0x000fea0003800000 */
.L_x_67:
        /* <DEDUP_REMOVED lines=10> */
.L_x_70:
[----:B------:R-:W-:Y:S05]  /*3260*/  BSYNC B1 ;  /* 0x0000000000017941 */ /* 0x000fea0003800000 */
.L_x_69:
        /* <DEDUP_REMOVED lines=10> */
.L_x_72:
[----:B------:R-:W-:Y:S05]  /*3310*/  BSYNC B1 ;  /* 0x0000000000017941 */ /* 0x000fea0003800000 */
.L_x_71:
        /* <DEDUP_REMOVED lines=9> */
.L_x_74:
[----:B------:R-:W-:Y:S05]  /*33b0*/  BSYNC B1 ;  /* 0x0000000000017941 */ /* 0x000fea0003800000 */
.L_x_73:
        /* <DEDUP_REMOVED lines=9> */
.L_x_76:
[----:B------:R-:W-:Y:S05]  /*3450*/  BSYNC B1 ;  /* 0x0000000000017941 */ /* 0x000fea0003800000 */
.L_x_75:
        /* <DEDUP_REMOVED lines=10> */
.L_x_78:
[----:B------:R-:W-:Y:S05]  /*3500*/  BSYNC B1 ;  /* 0x0000000000017941 */ /* 0x000fea0003800000 */
.L_x_77:
        /* <DEDUP_REMOVED lines=10> */
.L_x_80:
[----:B------:R-:W-:Y:S05]  /*35b0*/  BSYNC B1 ;  /* 0x0000000000017941 */ /* 0x000fea0003800000 */
.L_x_79:
        /* <DEDUP_REMOVED lines=9> */
.L_x_82:
[----:B------:R-:W-:Y:S05]  /*3650*/  BSYNC B1 ;  /* 0x0000000000017941 */ /* 0x000fea0003800000 */
.L_x_81:
        /* <DEDUP_REMOVED lines=9> */
.L_x_84:
[----:B------:R-:W-:Y:S05]  /*36f0*/  BSYNC B1 ;  /* 0x0000000000017941 */ /* 0x000fea0003800000 */
.L_x_83:
        /* <DEDUP_REMOVED lines=10> */
.L_x_86:
[----:B------:R-:W-:Y:S05]  /*37a0*/  BSYNC B1 ;  /* 0x0000000000017941 */ /* 0x000fea0003800000 */
.L_x_85:
        /* <DEDUP_REMOVED lines=10> */
.L_x_88:
[----:B------:R-:W-:Y:S05]  /*3850*/  BSYNC B1 ;  /* 0x0000000000017941 */ /* 0x000fea0003800000 */
.L_x_87:
        /* <DEDUP_REMOVED lines=9> */
.L_x_90:
[----:B------:R-:W-:Y:S05]  /*38f0*/  BSYNC B1 ;  /* 0x0000000000017941 */ /* 0x000fea0003800000 */
.L_x_89:
        /* <DEDUP_REMOVED lines=9> */
.L_x_92:
[----:B------:R-:W-:Y:S05]  /*3990*/  BSYNC B1 ;  /* 0x0000000000017941 */ /* 0x000fea0003800000 */
.L_x_91:
        /* <DEDUP_REMOVED lines=10> */
.L_x_94:
[----:B------:R-:W-:Y:S05]  /*3a40*/  BSYNC B1 ;  /* 0x0000000000017941 */ /* 0x000fea0003800000 */
.L_x_93:
[----:B0----5:R-:W-:Y:S01]  /*3a50*/  IMAD.U32 R2, R19, 0x10000, RZ ;  /* 0x0001000013027824 */ /* 0x021fe200078e00ff */
[----:B------:R-:W-:Y:S01]  /*3a60*/  ISETP.GT.AND P0, PT, R3, 0x39, PT ;  /* 0x000000390300780c */ /* 0x000fe20003f04270 */
[----:B------:R-:W-:Y:S01]  /*3a70*/  @P2 IMAD.MOV.U32 R3, RZ, RZ, R7 ;  /* 0x000000ffff032224 */ /* 0x000fe200078e0007 */
[----:B------:R-:W-:Y:S01]  /*3a80*/  BSSY B1, `(.L_x_95) ;  /* 0x0000009000017945 */ /* 0x000fe20003800000 */
[----:B------:R-:W-:Y:S01]  /*3a90*/  FMUL R13, R2, R59 ;  /* 0x0000003b020d7220 */ /* 0x000fe20000400000 */
[----:B------:R-:W-:Y:S01]  /*3aa0*/  @P2 IMAD.MOV.U32 R2, RZ, RZ, R6 ;  /* 0x000000ffff022224 */ /* 0x000fe200078e0006 */
[----:B------:R-:W-:Y:S02]  /*3ab0*/  ISETP.GT.AND P3, PT, R0, RZ, P0 ;  /* 0x000000ff0000720c */ /* 0x000fe40000764270 */
[----:B------:R-:W-:-:S05]  /*3ac0*/  FFMA R13, R52, R58, R13 ;  /* 0x0000003a340d7223 */ /* 0x000fca000000000d */
[----:B------:R-:W-:-:S05]  /*3ad0*/  F2FP.BF16.F32.PACK_AB R13, RZ, R13 ;  /* 0x0000000dff0d723e */ /* 0x000fca00000010ff */
[----:B------:R0:W-:Y:S01]  /*3ae0*/  @P2 STG.E.U16 desc[UR36][R2.64+0x70], R13 ;  /* 0x0000700d02002986 */ /* 0x0001e2000c101524 */
[----:B------:R-:W-:Y:S05]  /*3af0*/  @!P3 BRA `(.L_x_96) ;  /* 0x000000000004b947 */ /* 0x000fea0003800000 */
[----:B------:R0:W5:Y:S02]  /*3b00*/  LDG.E.LTC128B.U16 R19, desc[UR36][R4.64+0x72] ;  /* 0x0000722404137981 */ /* 0x000164000c1e1520 */
.L_x_96:
[----:B------:R-:W-:Y:S05]  /*3b10*/  BSYNC B1 ;  /* 0x0000000000017941 */ /* 0x000fea0003800000 */
.L_x_95:
        /* <DEDUP_REMOVED lines=9> */
.L_x_98:
[----:B------:R-:W-:Y:S05]  /*3bb0*/  BSYNC B1 ;  /* 0x0000000000017941 */ /* 0x000fea0003800000 */
.L_x_97:
[----:B0----5:R-:W-:Y:S01]  /*3bc0*/  IMAD.U32 R2, R19, 0x10000, RZ ;  /* 0x0001000013027824 */ /* 0x021fe200078e00ff */
[----:B------:R-:W-:Y:S01]  /*3bd0*/  ISETP.GT.AND P0, PT, R0, 0x8, P0 ;  /* 0x000000080000780c */ /* 0x000fe20000704270 */
[----:B------:R-:W-:Y:S02]  /*3be0*/  BSSY B1, `(.L_x_99) ;  /* 0x000000a000017945 */ /* 0x000fe40003800000 */
[----:B------:R-:W-:Y:S01]  /*3bf0*/  FMUL R3, R2, R59 ;  /* 0x0000003b02037220 */ /* 0x000fe20000400000 */
[----:B------:R-:W-:-:S03]  /*3c00*/  @P1 IMAD.MOV.U32 R2, RZ, RZ, R10 ;  /* 0x000000ffff021224 */ /* 0x000fc600078e000a */
[----:B------:R-:W-:-:S05]  /*3c10*/  FFMA R3, R54, R58, R3 ;  /* 0x0000003a36037223 */ /* 0x000fca0000000003 */
[----:B------:R-:W-:-:S04]  /*3c20*/  F2FP.BF16.F32.PACK_AB R3, RZ, R3 ;  /* 0x00000003ff03723e */ /* 0x000fc800000010ff */
[----:B----4-:R-:W-:Y:S01]  /*3c30*/  PRMT R4, R3, 0x7610, R4 ;  /* 0x0000761003047816 */ /* 0x010fe20000000004 */
[----:B------:R-:W-:-:S05]  /*3c40*/  @P1 IMAD.MOV.U32 R3, RZ, RZ, R11 ;  /* 0x000000ffff031224 */ /* 0x000fca00078e000b */
[----:B------:R0:W-:Y:S01]  /*3c50*/  @P1 STG.E.U16 desc[UR36][R2.64+0x70], R4 ;  /* 0x0000700402001986 */ /* 0x0001e2000c101524 */
[----:B------:R-:W-:Y:S05]  /*3c60*/  @!P0 BRA `(.L_x_100) ;  /* 0x0000000000048947 */ /* 0x000fea0003800000 */
[----:B------:R4:W5:Y:S02]  /*3c70*/  LDG.E.LTC128B.U16 R19, desc[UR36][R8.64+0x72] ;  /* 0x0000722408137981 */ /* 0x000964000c1e1520 */
.L_x_100:
[----:B------:R-:W-:Y:S05]  /*3c80*/  BSYNC B1 ;  /* 0x0000000000017941 */ /* 0x000fea0003800000 */
.L_x_99:
[----:B------:R-:W-:Y:S05]  /*3c90*/  @!P0 BRA `(.L_x_101) ;  /* 0x0000000800a88947 */ /* 0x000fea0003800000 */
[----:B-----5:R-:W-:-:S04]  /*3ca0*/  IMAD.U32 R0, R19, 0x10000, RZ ;  /* 0x0001000013007824 */ /* 0x020fc800078e00ff */
[----:B------:R-:W-:-:S04]  /*3cb0*/  FMUL R0, R0, R59 ;  /* 0x0000003b00007220 */ /* 0x000fc80000400000 */
[----:B------:R-:W-:-:S05]  /*3cc0*/  FFMA R0, R55, R58, R0 ;  /* 0x0000003a37007223 */ /* 0x000fca0000000000 */
[----:B------:R-:W-:-:S05]  /*3cd0*/  F2FP.BF16.F32.PACK_AB R0, RZ, R0 ;  /* 0x00000000ff00723e */ /* 0x000fca00000010ff */
[----:B------:R0:W-:Y:S01]  /*3ce0*/  STG.E.U16 desc[UR36][R10.64+0x72], R0 ;  /* 0x000072000a007986 */ /* 0x0001e2000c101524 */
[----:B------:R-:W-:Y:S05]  /*3cf0*/  BRA `(.L_x_101) ;  /* 0x0000000800907947 */ /* 0x000fea0003800000 */
.L_x_40:
[----:B------:R-:W-:Y:S01]  /*3d00*/  ISETP.GT.AND P0, PT, R3, 0x1, PT ;  /* 0x000000010300780c */ /* 0x000fe20003f04270 */
[----:B------:R-:W-:Y:S01]  /*3d10*/  ULDC.64 UR4, c[0x0][0x5c0] ;  /* 0x0001700000047ab9 */ /* 0x000fe20000000a00 */
[-C--:B------:R-:W-:Y:S01]  /*3d20*/  FMUL R24, R24, R58.reuse ;  /* 0x0000003a18187220 */ /* 0x080fe20000400000 */
[-C--:B------:R-:W-:Y:S01]  /*3d30*/  FMUL R25, R25, R58.reuse ;  /* 0x0000003a19197220 */ /* 0x080fe20000400000 */
[----:B------:R-:W-:Y:S01]  /*3d40*/  ISETP.GT.AND P3, PT, R0, RZ, P0 ;  /* 0x000000ff0000720c */ /* 0x000fe20000764270 */
[-C--:B------:R-:W-:Y:S01]  /*3d50*/  FMUL R26, R26, R58.reuse ;  /* 0x0000003a1a1a7220 */ /* 0x080fe20000400000 */
[----:B------:R-:W-:Y:S01]  /*3d60*/  LEA R4, P4, R70, UR4, 0x1 ;  /* 0x0000000446047c11 */ /* 0x000fe2000f8808ff */
[----:B------:R-:W-:Y:S01]  /*3d70*/  FMUL R27, R27, R58 ;  /* 0x0000003a1b1b7220 */ /* 0x000fe20000400000 */
[----:B------:R-:W-:Y:S01]  /*3d80*/  F2FP.BF16.F32.PACK_AB R24, RZ, R24 ;  /* 0x00000018ff18723e */ /* 0x000fe200000010ff */
[-C--:B------:R-:W-:Y:S01]  /*3d90*/  FMUL R28, R28, R58.reuse ;  /* 0x0000003a1c1c7220 */ /* 0x080fe20000400000 */
[----:B------:R-:W-:Y:S01]  /*3da0*/  LEA.HI.X R5, R70, UR5, R7, 0x1, P4 ;  /* 0x0000000546057c11 */ /* 0x000fe2000a0f0c07 */
[-C--:B------:R-:W-:Y:S01]  /*3db0*/  FMUL R29, R29, R58.reuse ;  /* 0x0000003a1d1d7220 */ /* 0x080fe20000400000 */
[----:B------:R-:W-:Y:S01]  /*3dc0*/  F2FP.BF16.F32.PACK_AB R25, RZ, R25 ;  /* 0x00000019ff19723e */ /* 0x000fe200000010ff */
[-C--:B------:R-:W-:Y:S01]  /*3dd0*/  FMUL R30, R30, R58.reuse ;  /* 0x0000003a1e1e7220 */ /* 0x080fe20000400000 */
[----:B------:R-:W-:Y:S01]  /*3de0*/  SHF.L.U64.HI R77, R76, 0x4, R77 ;  /* 0x000000044c4d7819 */ /* 0x000fe2000001024d */
[----:B------:R-:W-:Y:S01]  /*3df0*/  @P1 STG.E.U16 desc[UR36][R4.64], R24 ;  /* 0x0000001804001986 */ /* 0x000fe2000c101524 */
[----:B------:R-:W-:Y:S01]  /*3e00*/  ISETP.GT.AND P1, PT, R3, 0x8, PT ;  /* 0x000000080300780c */ /* 0x000fe20003f24270 */
[----:B------:R-:W-:Y:S01]  /*3e10*/  FMUL R31, R31, R58 ;  /* 0x0000003a1f1f7220 */ /* 0x000fe20000400000 */
[----:B------:R-:W-:Y:S01]  /*3e20*/  ISETP.GT.AND P4, PT, R0, 0x8, P0 ;  /* 0x000000080000780c */ /* 0x000fe20000784270 */
[----:B------:R-:W-:Y:S01]  /*3e30*/  @P3 STG.E.U16 desc[UR36][R4.64+0x2], R25 ;  /* 0x0000021904003986 */ /* 0x000fe2000c101524 */
[----:B------:R-:W-:Y:S01]  /*3e40*/  LEA R6, P3, R76, R4, 0x4 ;  /* 0x000000044c067211 */ /* 0x000fe200078620ff */
[-C--:B------:R-:W-:Y:S01]  /*3e50*/  FMUL R32, R32, R58.reuse ;  /* 0x0000003a20207220 */ /* 0x080fe20000400000 */
[C---:B------:R-:W-:Y:S01]  /*3e60*/  ISETP.GT.AND P2, PT, R0.reuse, 0x8, P2 ;  /* 0x000000080000780c */ /* 0x040fe20001744270 */
[-C--:B------:R-:W-:Y:S01]  /*3e70*/  FMUL R33, R33, R58.reuse ;  /* 0x0000003a21217220 */ /* 0x080fe20000400000 */
[----:B------:R-:W-:Y:S01]  /*3e80*/  ISETP.GT.AND P0, PT, R3, 0x9, PT ;  /* 0x000000090300780c */ /* 0x000fe20003f04270 */
[----:B------:R-:W-:Y:S01]  /*3e90*/  IMAD.X R7, R77, 0x1, R5, P3 ;  /* 0x000000014d077824 */ /* 0x000fe200018e0605 */
[----:B------:R-:W-:Y:S01]  /*3ea0*/  ISETP.GT.AND P5, PT, R0, RZ, P1 ;  /* 0x000000ff0000720c */ /* 0x000fe20000fa4270 */
[-C--:B------:R-:W-:Y:S01]  /*3eb0*/  FMUL R34, R34, R58.reuse ;  /* 0x0000003a22227220 */ /* 0x080fe20000400000 */
[----:B------:R-:W-:Y:S01]  /*3ec0*/  ISETP.GT.AND P3, PT, R0, RZ, P0 ;  /* 0x000000ff0000720c */ /* 0x000fe20000764270 */
[----:B------:R-:W-:Y:S01]  /*3ed0*/  FMUL R35, R35, R58 ;  /* 0x0000003a23237220 */ /* 0x000fe20000400000 */
[----:B------:R-:W-:Y:S01]  /*3ee0*/  F2FP.BF16.F32.PACK_AB R26, RZ, R26 ;  /* 0x0000001aff1a723e */ /* 0x000fe200000010ff */
[-C--:B------:R-:W-:Y:S01]  /*3ef0*/  FMUL R36, R36, R58.reuse ;  /* 0x0000003a24247220 */ /* 0x080fe20000400000 */
[----:B------:R-:W-:Y:S01]  /*3f00*/  F2FP.BF16.F32.PACK_AB R27, RZ, R27 ;  /* 0x0000001bff1b723e */ /* 0x000fe200000010ff */
[----:B------:R-:W-:Y:S01]  /*3f10*/  FMUL R37, R37, R58 ;  /* 0x0000003a25257220 */ /* 0x000fe20000400000 */
[----:B------:R-:W-:Y:S01]  /*3f20*/  F2FP.BF16.F32.PACK_AB R28, RZ, R28 ;  /* 0x0000001cff1c723e */ /* 0x000fe200000010ff */
[----:B------:R-:W-:Y:S01]  /*3f30*/  @P2 STG.E.U16 desc[UR36][R6.64], R26 ;  /* 0x0000001a06002986 */ /* 0x000fe2000c101524 */
[----:B------:R-:W-:Y:S01]  /*3f40*/  F2FP.BF16.F32.PACK_AB R29, RZ, R29 ;  /* 0x0000001dff1d723e */ /* 0x000fe200000010ff */
[-C--:B------:R-:W-:Y:S01]  /*3f50*/  FMUL R38, R38, R58.reuse ;  /* 0x0000003a26267220 */ /* 0x080fe20000400000 */
[C---:B------:R-:W-:Y:S01]  /*3f60*/  ISETP.GT.AND P2, PT, R0.reuse, 0x8, P1 ;  /* 0x000000080000780c */ /* 0x040fe20000f44270 */
[----:B------:R-:W-:Y:S01]  /*3f70*/  @P4 STG.E.U16 desc[UR36][R6.64+0x2], R27 ;  /* 0x0000021b06004986 */ /* 0x000fe2000c101524 */
[----:B------:R-:W-:Y:S01]  /*3f80*/  ISETP.GT.AND P1, PT, R3, 0x10, PT ;  /* 0x000000100300780c */ /* 0x000fe20003f24270 */
[----:B------:R-:W-:Y:S01]  /*3f90*/  FMUL R39, R39, R58 ;  /* 0x0000003a27277220 */ /* 0x000fe20000400000 */
[----:B------:R-:W-:Y:S01]  /*3fa0*/  F2FP.BF16.F32.PACK_AB R30, RZ, R30 ;  /* 0x0000001eff1e723e */ /* 0x000fe200000010ff */
[----:B------:R-:W-:Y:S01]  /*3fb0*/  @P5 STG.E.U16 desc[UR36][R4.64+0x10], R28 ;  /* 0x0000101c04005986 */ /* 0x000fe2000c101524 */
[----:B------:R-:W-:Y:S01]  /*3fc0*/  ISETP.GT.AND P4, PT, R0, RZ, P1 ;  /* 0x000000ff0000720c */ /* 0x000fe20000f84270 */
[-C--:B------:R-:W-:Y:S01]  /*3fd0*/  FMUL R40, R40, R58.reuse ;  /* 0x0000003a28287220 */ /* 0x080fe20000400000 */
[----:B------:R-:W-:Y:S01]  /*3fe0*/  F2FP.BF16.F32.PACK_AB R31, RZ, R31 ;  /* 0x0000001fff1f723e */ /* 0x000fe200000010ff */
[----:B------:R-:W-:Y:S01]  /*3ff0*/  @P3 STG.E.U16 desc[UR36][R4.64+0x12], R29 ;  /* 0x0000121d04003986 */ /* 0x000fe2000c101524 */
[----:B------:R-:W-:Y:S01]  /*4000*/  ISETP.GT.AND P3, PT, R0, 0x8, P0 ;  /* 0x000000080000780c */ /* 0x000fe20000764270 */
[----:B------:R-:W-:Y:S01]  /*4010*/  FMUL R41, R41, R58 ;  /* 0x0000003a29297220 */ /* 0x000fe20000400000 */
[----:B------:R-:W-:Y:S01]  /*4020*/  ISETP.GT.AND P0, PT, R3, 0x11, PT ;  /* 0x000000110300780c */ /* 0x000fe20003f04270 */
[----:B------:R-:W-:Y:S01]  /*4030*/  @P2 STG.E.U16 desc[UR36][R6.64+0x10], R30 ;  /* 0x0000101e06002986 */ /* 0x000fe2000c101524 */
[----:B------:R-:W-:Y:S01]  /*4040*/  F2FP.BF16.F32.PACK_AB R32, RZ, R32 ;  /* 0x00000020ff20723e */ /* 0x000fe200000010ff */
[-C--:B------:R-:W-:Y:S01]  /*4050*/  FMUL R42, R42, R58.reuse ;  /* 0x0000003a2a2a7220 */ /* 0x080fe20000400000 */
[C---:B------:R-:W-:Y:S01]  /*4060*/  ISETP.GT.AND P5, PT, R0.reuse, RZ, P0 ;  /* 0x000000ff0000720c */ /* 0x040fe200007a4270 */
[-C--:B------:R-:W-:Y:S01]  /*4070*/  FMUL R43, R43, R58.reuse ;  /* 0x0000003a2b2b7220 */ /* 0x080fe20000400000 */
[----:B------:R-:W-:Y:S01]  /*4080*/  ISETP.GT.AND P2, PT, R0, 0x8, P1 ;  /* 0x000000080000780c */ /* 0x000fe20000f44270 */
[-C--:B------:R-:W-:Y:S01]  /*4090*/  FMUL R44, R44, R58.reuse ;  /* 0x0000003a2c2c7220 */ /* 0x080fe20000400000 */
[----:B------:R-:W-:Y:S01]  /*40a0*/  ISETP.GT.AND P1, PT, R3, 0x18, PT ;  /* 0x000000180300780c */ /* 0x000fe20003f24270 */
[-C--:B------:R-:W-:Y:S01]  /*40b0*/  FMUL R45, R45, R58.reuse ;  /* 0x0000003a2d2d7220 */ /* 0x080fe20000400000 */
[----:B------:R-:W-:Y:S01]  /*40c0*/  F2FP.BF16.F32.PACK_AB R33, RZ, R33 ;  /* 0x00000021ff21723e */ /* 0x000fe200000010ff */
[----:B------:R-:W-:Y:S01]  /*40d0*/  @P3 STG.E.U16 desc[UR36][R6.64+0x12], R31 ;  /* 0x0000121f06003986 */ /* 0x000fe2000c101524 */
[----:B------:R-:W-:Y:S01]  /*40e0*/  ISETP.GT.AND P3, PT, R0, 0x8, P0 ;  /* 0x000000080000780c */ /* 0x000fe20000764270 */
[-C--:B------:R-:W-:Y:S01]  /*40f0*/  FMUL R46, R46, R58.reuse ;  /* 0x0000003a2e2e7220 */ /* 0x080fe20000400000 */
[----:B------:R-:W-:Y:S01]  /*4100*/  ISETP.GT.AND P0, PT, R3, 0x19, PT ;  /* 0x000000190300780c */ /* 0x000fe20003f04270 */
[----:B------:R-:W-:Y:S01]  /*4110*/  @P4 STG.E.U16 desc[UR36][R4.64+0x20], R32 ;  /* 0x0000202004004986 */ /* 0x000fe2000c101524 */
[C---:B------:R-:W-:Y:S01]  /*4120*/  ISETP.GT.AND P4, PT, R0.reuse, RZ, P1 ;  /* 0x000000ff0000720c */ /* 0x040fe20000f84270 */
[----:B------:R-:W-:Y:S01]  /*4130*/  FMUL R47, R47, R58 ;  /* 0x0000003a2f2f7220 */ /* 0x000fe20000400000 */
[----:B------:R-:W-:Y:S01]  /*4140*/  F2FP.BF16.F32.PACK_AB R34, RZ, R34 ;  /* 0x00000022ff22723e */ /* 0x000fe200000010ff */
[----:B------:R-:W-:Y:S01]  /*4150*/  @P5 STG.E.U16 desc[UR36][R4.64+0x22], R33 ;  /* 0x0000222104005986 */ /* 0x000fe2000c101524 */
[----:B------:R-:W-:Y:S01]  /*4160*/  ISETP.GT.AND P5, PT, R0, RZ, P0 ;  /* 0x000000ff0000720c */ /* 0x000fe200007a4270 */
[----:B------:R-:W-:Y:S01]  /*4170*/  FMUL R48, R48, R58 ;  /* 0x0000003a30307220 */ /* 0x000fe20000400000 */
[----:B------:R-:W-:Y:S01]  /*4180*/  F2FP.BF16.F32.PACK_AB R35, RZ, R35 ;  /* 0x00000023ff23723e */ /* 0x000fe200000010ff */
[----:B------:R-:W-:Y:S01]  /*4190*/  @P2 STG.E.U16 desc[UR36][R6.64+0x20], R34 ;  /* 0x0000202206002986 */ /* 0x000fe2000c101524 */
[----:B------:R-:W-:Y:S01]  /*41a0*/  F2FP.BF16.F32.PACK_AB R36, RZ, R36 ;  /* 0x00000024ff24723e */ /* 0x000fe200000010ff */
[-C--:B------:R-:W-:Y:S01]  /*41b0*/  FMUL R49, R49, R58.reuse ;  /* 0x0000003a31317220 */ /* 0x080fe20000400000 */
[----:B------:R-:W-:Y:S01]  /*41c0*/  ISETP.GT.AND P2, PT, R0, 0x8, P1 ;  /* 0x000000080000780c */ /* 0x000fe20000f44270 */
[----:B------:R-:W-:Y:S01]  /*41d0*/  @P3 STG.E.U16 desc[UR36][R6.64+0x22], R35 ;  /* 0x0000222306003986 */ /* 0x000fe2000c101524 */
[----:B------:R-:W-:Y:S01]  /*41e0*/  ISETP.GT.AND P1, PT, R3, 0x20, PT ;  /* 0x000000200300780c */ /* 0x000fe20003f24270 */
[-C--:B------:R-:W-:Y:S01]  /*41f0*/  FMUL R50, R50, R58.reuse ;  /* 0x0000003a32327220 */ /* 0x080fe20000400000 */
[----:B------:R-:W-:Y:S01]  /*4200*/  F2FP.BF16.F32.PACK_AB R37, RZ, R37 ;  /* 0x00000025ff25723e */ /* 0x000fe200000010ff */
[----:B------:R-:W-:Y:S01]  /*4210*/  @P4 STG.E.U16 desc[UR36][R4.64+0x30], R36 ;  /* 0x0000302404004986 */ /* 0x000fe2000c101524 */
[C---:B------:R-:W-:Y:S01]  /*4220*/  ISETP.GT.AND P3, PT, R0.reuse, 0x8, P0 ;  /* 0x000000080000780c */ /* 0x040fe20000764270 */
[-C--:B------:R-:W-:Y:S01]  /*4230*/  FMUL R51, R51, R58.reuse ;  /* 0x0000003a33337220 */ /* 0x080fe20000400000 */
[----:B------:R-:W-:Y:S01]  /*4240*/  ISETP.GT.AND P0, PT, R3, 0x21, PT ;  /* 0x000000210300780c */ /* 0x000fe20003f04270 */
[----:B------:R-:W-:Y:S01]  /*4250*/  @P5 STG.E.U16 desc[UR36][R4.64+0x32], R37 ;  /* 0x0000322504005986 */ /* 0x000fe2000c101524 */
        /* <DEDUP_REMOVED lines=10> */
[----:B------:R-:W-:-:S02]  /*4300*/  F2FP.BF16.F32.PACK_AB R41, RZ, R41 ;  /* 0x00000029ff29723e */ /* 0x000fc400000010ff */
[C---:B------:R-:W-:Y:S01]  /*4310*/  ISETP.GT.AND P1, PT, R0.reuse, 0x8, P1 ;  /* 0x000000080000780c */ /* 0x040fe20000f24270 */
[----:B------:R-:W-:Y:S01]  /*4320*/  @P3 STG.E.U16 desc[UR36][R6.64+0x32], R39 ;  /* 0x0000322706003986 */ /* 0x000fe2000c101524 */
[C---:B------:R-:W-:Y:S02]  /*4330*/  ISETP.GT.AND P2, PT, R0.reuse, 0x8, P0 ;  /* 0x000000080000780c */ /* 0x040fe40000744270 */
[C---:B------:R-:W-:Y:S01]  /*4340*/  ISETP.GT.AND P0, PT, R3.reuse, 0x29, PT ;  /* 0x000000290300780c */ /* 0x040fe20003f04270 */
[----:B------:R-:W-:Y:S01]  /*4350*/  @P4 STG.E.U16 desc[UR36][R4.64+0x40], R40 ;  /* 0x0000402804004986 */ /* 0x000fe2000c101524 */
[----:B------:R-:W-:Y:S02]  /*4360*/  ISETP.GT.AND P4, PT, R3, 0x28, PT ;  /* 0x000000280300780c */ /* 0x000fe40003f84270 */
[----:B------:R-:W-:Y:S01]  /*4370*/  F2FP.BF16.F32.PACK_AB R42, RZ, R42 ;  /* 0x0000002aff2a723e */ /* 0x000fe200000010ff */
[----:B------:R-:W-:Y:S01]  /*4380*/  @P5 STG.E.U16 desc[UR36][R4.64+0x42], R41 ;  /* 0x0000422904005986 */ /* 0x000fe2000c101524 */
[----:B------:R-:W-:-:S02]  /*4390*/  ISETP.GT.AND P5, PT, R0, RZ, P4 ;  /* 0x000000ff0000720c */ /* 0x000fc400027a4270 */
[C---:B------:R-:W-:Y:S01]  /*43a0*/  ISETP.GT.AND P3, PT, R0.reuse, RZ, P0 ;  /* 0x000000ff0000720c */ /* 0x040fe20000764270 */
[----:B------:R-:W-:Y:S01]  /*43b0*/  @P1 STG.E.U16 desc[UR36][R6.64+0x40], R42 ;  /* 0x0000402a06001986 */ /* 0x000fe2000c101524 */
[----:B------:R-:W-:Y:S02]  /*43c0*/  F2FP.BF16.F32.PACK_AB R43, RZ, R43 ;  /* 0x0000002bff2b723e */ /* 0x000fe400000010ff */
[----:B------:R-:W-:Y:S02]  /*43d0*/  F2FP.BF16.F32.PACK_AB R44, RZ, R44 ;  /* 0x0000002cff2c723e */ /* 0x000fe400000010ff */
[C---:B------:R-:W-:Y:S01]  /*43e0*/  ISETP.GT.AND P4, PT, R0.reuse, 0x8, P4 ;  /* 0x000000080000780c */ /* 0x040fe20002784270 */
[----:B------:R-:W-:Y:S01]  /*43f0*/  @P2 STG.E.U16 desc[UR36][R6.64+0x42], R43 ;  /* 0x0000422b06002986 */ /* 0x000fe2000c101524 */
[----:B------:R-:W-:Y:S02]  /*4400*/  F2FP.BF16.F32.PACK_AB R45, RZ, R45 ;  /* 0x0000002dff2d723e */ /* 0x000fe400000010ff */
[----:B------:R-:W-:Y:S01]  /*4410*/  ISETP.GT.AND P2, PT, R3, 0x31, PT ;  /* 0x000000310300780c */ /* 0x000fe20003f44270 */
[----:B------:R-:W-:Y:S01]  /*4420*/  @P5 STG.E.U16 desc[UR36][R4.64+0x50], R44 ;  /* 0x0000502c04005986 */ /* 0x000fe2000c101524 */
[----:B------:R-:W-:-:S02]  /*4430*/  ISETP.GT.AND P5, PT, R0, 0x8, P0 ;  /* 0x000000080000780c */ /* 0x000fc400007a4270 */
[C---:B------:R-:W-:Y:S01]  /*4440*/  ISETP.GT.AND P1, PT, R3.reuse, 0x38, PT ;  /* 0x000000380300780c */ /* 0x040fe20003f24270 */
[----:B------:R-:W-:Y:S01]  /*4450*/  @P3 STG.E.U16 desc[UR36][R4.64+0x52], R45 ;  /* 0x0000522d04003986 */ /* 0x000fe2000c101524 */
[C---:B------:R-:W-:Y:S02]  /*4460*/  ISETP.GT.AND P3, PT, R3.reuse, 0x30, PT ;  /* 0x000000300300780c */ /* 0x040fe40003f64270 */
[----:B------:R-:W-:Y:S01]  /*4470*/  ISETP.GT.AND P0, PT, R3, 0x39, PT ;  /* 0x000000390300780c */ /* 0x000fe20003f04270 */
[----:B------:R-:W-:Y:S01]  /*4480*/  @P4 IMAD.MOV.U32 R2, RZ, RZ, R6 ;  /* 0x000000ffff024224 */ /* 0x000fe200078e0006 */
[----:B------:R-:W-:Y:S01]  /*4490*/  F2FP.BF16.F32.PACK_AB R46, RZ, R46 ;  /* 0x0000002eff2e723e */ /* 0x000fe200000010ff */
[----:B------:R-:W-:Y:S01]  /*44a0*/  @P4 IMAD.MOV.U32 R3, RZ, RZ, R7 ;  /* 0x000000ffff034224 */ /* 0x000fe200078e0007 */
[----:B------:R-:W-:Y:S02]  /*44b0*/  F2FP.BF16.F32.PACK_AB R47, RZ, R47 ;  /* 0x0000002fff2f723e */ /* 0x000fe400000010ff */
[----:B------:R-:W-:-:S02]  /*44c0*/  F2FP.BF16.F32.PACK_AB R48, RZ, R48 ;  /* 0x00000030ff30723e */ /* 0x000fc400000010ff */
[----:B------:R1:W-:Y:S01]  /*44d0*/  @P4 STG.E.U16 desc[UR36][R2.64+0x50], R46 ;  /* 0x0000502e02004986 */ /* 0x0003e2000c101524 */
[C---:B------:R-:W-:Y:S02]  /*44e0*/  ISETP.GT.AND P4, PT, R0.reuse, RZ, P2 ;  /* 0x000000ff0000720c */ /* 0x040fe40001784270 */
[----:B------:R-:W-:Y:S02]  /*44f0*/  F2FP.BF16.F32.PACK_AB R49, RZ, R49 ;  /* 0x00000031ff31723e */ /* 0x000fe400000010ff */
[----:B------:R-:W-:Y:S02]  /*4500*/  ISETP.GT.AND P2, PT, R0, 0x8, P2 ;  /* 0x000000080000780c */ /* 0x000fe40001744270 */
[----:B------:R-:W-:Y:S02]  /*4510*/  F2FP.BF16.F32.PACK_AB R50, RZ, R50 ;  /* 0x00000032ff32723e */ /* 0x000fe400000010ff */
[----:B------:R-:W-:Y:S02]  /*4520*/  F2FP.BF16.F32.PACK_AB R51, RZ, R51 ;  /* 0x00000033ff33723e */ /* 0x000fe400000010ff */
[----:B------:R-:W-:Y:S01]  /*4530*/  F2FP.BF16.F32.PACK_AB R52, RZ, R52 ;  /* 0x00000034ff34723e */ /* 0x000fe200000010ff */
[----:B-1----:R-:W-:Y:S01]  /*4540*/  @P5 IMAD.MOV.U32 R2, RZ, RZ, R6 ;  /* 0x000000ffff025224 */ /* 0x002fe200078e0006 */
[----:B------:R-:W-:Y:S01]  /*4550*/  F2FP.BF16.F32.PACK_AB R53, RZ, R53 ;  /* 0x00000035ff35723e */ /* 0x000fe200000010ff */
[----:B------:R-:W-:Y:S01]  /*4560*/  @P5 IMAD.MOV.U32 R3, RZ, RZ, R7 ;  /* 0x000000ffff035224 */ /* 0x000fe200078e0007 */
[----:B------:R-:W-:-:S02]  /*4570*/  F2FP.BF16.F32.PACK_AB R54, RZ, R54 ;  /* 0x00000036ff36723e */ /* 0x000fc400000010ff */
[----:B------:R-:W-:Y:S02]  /*4580*/  F2FP.BF16.F32.PACK_AB R55, RZ, R55 ;  /* 0x00000037ff37723e */ /* 0x000fe400000010ff */
[----:B------:R1:W-:Y:S01]  /*4590*/  @P5 STG.E.U16 desc[UR36][R2.64+0x52], R47 ;  /* 0x0000522f02005986 */ /* 0x0003e2000c101524 */
[C---:B------:R-:W-:Y:S02]  /*45a0*/  ISETP.GT.AND P5, PT, R0.reuse, RZ, P3 ;  /* 0x000000ff0000720c */ /* 0x040fe40001fa4270 */
[----:B------:R-:W-:-:S11]  /*45b0*/  ISETP.GT.AND P3, PT, R0, 0x8, P3 ;  /* 0x000000080000780c */ /* 0x000fd60001f64270 */
[----:B-1----:R-:W-:Y:S02]  /*45c0*/  @P5 IMAD.MOV.U32 R2, RZ, RZ, R4 ;  /* 0x000000ffff025224 */ /* 0x002fe400078e0004 */
[----:B------:R-:W-:-:S05]  /*45d0*/  @P5 IMAD.MOV.U32 R3, RZ, RZ, R5 ;  /* 0x000000ffff035224 */ /* 0x000fca00078e0005 */
[----:B------:R1:W-:Y:S01]  /*45e0*/  @P5 STG.E.U16 desc[UR36][R2.64+0x60], R48 ;  /* 0x0000603002005986 */ /* 0x0003e2000c101524 */
[C---:B------:R-:W-:Y:S02]  /*45f0*/  ISETP.GT.AND P5, PT, R0.reuse, RZ, P0 ;  /* 0x000000ff0000720c */ /* 0x040fe400007a4270 */
[----:B------:R-:W-:Y:S01]  /*4600*/  ISETP.GT.AND P0, PT, R0, 0x8, P0 ;  /* 0x000000080000780c */ /* 0x000fe20000704270 */
[----:B-1----:R-:W-:Y:S02]  /*4610*/  @P4 IMAD.MOV.U32 R2, RZ, RZ, R4 ;  /* 0x000000ffff024224 */ /* 0x002fe400078e0004 */
[----:B------:R-:W-:-:S05]  /*4620*/  @P4 IMAD.MOV.U32 R3, RZ, RZ, R5 ;  /* 0x000000ffff034224 */ /* 0x000fca00078e0005 */
[----:B------:R1:W-:Y:S01]  /*4630*/  @P4 STG.E.U16 desc[UR36][R2.64+0x62], R49 ;  /* 0x0000623102004986 */ /* 0x0003e2000c101524 */
[C---:B------:R-:W-:Y:S02]  /*4640*/  ISETP.GT.AND P4, PT, R0.reuse, RZ, P1 ;  /* 0x000000ff0000720c */ /* 0x040fe40000f84270 */
[----:B------:R-:W-:Y:S01]  /*4650*/  ISETP.GT.AND P1, PT, R0, 0x8, P1 ;  /* 0x000000080000780c */ /* 0x000fe20000f24270 */
[----:B-1----:R-:W-:Y:S02]  /*4660*/  @P3 IMAD.MOV.U32 R2, RZ, RZ, R6 ;  /* 0x000000ffff023224 */ /* 0x002fe400078e0006 */
[----:B------:R-:W-:-:S05]  /*4670*/  @P3 IMAD.MOV.U32 R3, RZ, RZ, R7 ;  /* 0x000000ffff033224 */ /* 0x000fca00078e0007 */
[----:B------:R1:W-:Y:S02]  /*4680*/  @P3 STG.E.U16 desc[UR36][R2.64+0x60], R50 ;  /* 0x0000603202003986 */ /* 0x0003e4000c101524 */
[----:B-1----:R-:W-:Y:S02]  /*4690*/  @P2 IMAD.MOV.U32 R2, RZ, RZ, R6 ;  /* 0x000000ffff022224 */ /* 0x002fe400078e0006 */
[----:B------:R-:W-:-:S05]  /*46a0*/  @P2 IMAD.MOV.U32 R3, RZ, RZ, R7 ;  /* 0x000000ffff032224 */ /* 0x000fca00078e0007 */
[----:B------:R1:W-:Y:S02]  /*46b0*/  @P2 STG.E.U16 desc[UR36][R2.64+0x62], R51 ;  /* 0x0000623302002986 */ /* 0x0003e4000c101524 */
[----:B-1----:R-:W-:Y:S02]  /*46c0*/  @P4 IMAD.MOV.U32 R2, RZ, RZ, R4 ;  /* 0x000000ffff024224 */ /* 0x002fe400078e0004 */
[----:B------:R-:W-:-:S05]  /*46d0*/  @P4 IMAD.MOV.U32 R3, RZ, RZ, R5 ;  /* 0x000000ffff034224 */ /* 0x000fca00078e0005 */
[----:B------:R1:W-:Y:S04]  /*46e0*/  @P4 STG.E.U16 desc[UR36][R2.64+0x70], R52 ;  /* 0x0000703402004986 */ /* 0x0003e8000c101524 */
[----:B------:R2:W-:Y:S01]  /*46f0*/  @P5 STG.E.U16 desc[UR36][R4.64+0x72], R53 ;  /* 0x0000723504005986 */ /* 0x0005e2000c101524 */
[----:B-1----:R-:W-:Y:S02]  /*4700*/  @P1 IMAD.MOV.U32 R2, RZ, RZ, R6 ;  /* 0x000000ffff021224 */ /* 0x002fe400078e0006 */
[----:B------:R-:W-:-:S05]  /*4710*/  @P1 IMAD.MOV.U32 R3, RZ, RZ, R7 ;  /* 0x000000ffff031224 */ /* 0x000fca00078e0007 */
[----:B------:R2:W-:Y:S04]  /*4720*/  @P1 STG.E.U16 desc[UR36][R2.64+0x70], R54 ;  /* 0x0000703602001986 */ /* 0x0005e8000c101524 */
[----:B------:R2:W-:Y:S02]  /*4730*/  @P0 STG.E.U16 desc[UR36][R6.64+0x72], R55 ;  /* 0x0000723706000986 */ /* 0x0005e4000c101524 */
.L_x_101:
[----:B------:R-:W-:Y:S05]  /*4740*/  BSYNC B0 ;  /* 0x0000000000007941 */ /* 0x000fea0003800000 */
.L_x_39:
[----:B0-2---:R-:W2:Y:S01]  /*4750*/  LDL.64 R2, [R1] ;  /* 0x0000000001027983 */ /* 0x005ea20000100a00 */
[----:B------:R-:W-:Y:S01]  /*4760*/  ULDC.64 UR4, c[0x0][0x650] ;  /* 0x0001940000047ab9 */ /* 0x000fe20000000a00 */
[----:B------:R0:W-:Y:S01]  /*4770*/  SYNCS.ARRIVE.TRANS64.A1T0 RZ, [R66+UR47], RZ ;  /* 0x000000ff42ff79a7 */ /* 0x0001e2000810002f */
[----:B------:R-:W-:Y:S01]  /*4780*/  PRMT R0, RZ, 0x7610, R0 ;  /* 0x00007610ff007816 */ /* 0x000fe20000000000 */
[----:B-----5:R-:W-:Y:S02]  /*4790*/  IMAD.MOV.U32 R19, RZ, RZ, -0x1 ;  /* 0xffffffffff137424 */ /* 0x020fe400078e00ff */
[----:B------:R-:W-:Y:S01]  /*47a0*/  IMAD.MOV.U32 R22, RZ, RZ, -0x1 ;  /* 0xffffffffff167424 */ /* 0x000fe200078e00ff */
[----:B--2---:R-:W-:-:S04]  /*47b0*/  LEA R18, P0, R2, R18, 0x1 ;  /* 0x0000001202127211 */ /* 0x004fc800078008ff */
[----:B------:R-:W-:Y:S01]  /*47c0*/  LEA.HI.X R17, R2, R17, R23, 0x1, P0 ;  /* 0x0000001102117211 */ /* 0x000fe200000f0c17 */
[----:B------:R-:W-:Y:S01]  /*47d0*/  IMAD.MOV.U32 R2, RZ, RZ, -0x1 ;  /* 0xffffffffff027424 */ /* 0x000fe200078e00ff */
[----:B------:R-:W-:-:S04]  /*47e0*/  ISETP.GE.U32.AND P0, PT, R18, UR4, PT ;  /* 0x0000000412007c0c */ /* 0x000fc8000bf06070 */
[----:B------:R-:W-:-:S13]  /*47f0*/  ISETP.GE.U32.AND.EX P0, PT, R17, UR5, PT, P0 ;  /* 0x0000000511007c0c */ /* 0x000fda000bf06100 */
[----:B0-----:R-:W-:Y:S05]  /*4800*/  @P0 BRA `(.L_x_102) ;  /* 0x0000000400700947 */ /* 0x001fea0003800000 */
[----:B-1----:R-:W0:Y:S01]  /*4810*/  S2R R10, SR_CTAID.X ;  /* 0x00000000000a7919 */ /* 0x002e220000002500 */
[----:B---34-:R-:W1:Y:S01]  /*4820*/  LDC.64 R8, c[0x0][0x628] ;  /* 0x00018a00ff087b82 */ /* 0x018e620000000a00 */
[----:B------:R-:W-:Y:S01]  /*4830*/  ULDC UR4, c[0x0][0x150] ;  /* 0x0000540000047ab9 */ /* 0x000fe20000000800 */
[----:B------:R-:W-:Y:S01]  /*4840*/  IMAD.MOV.U32 R6, RZ, RZ, R18 ;  /* 0x000000ffff067224 */ /* 0x000fe200078e0012 */
[----:B------:R-:W2:Y:S01]  /*4850*/  S2R R20, SR_CTAID.Y ;  /* 0x0000000000147919 */ /* 0x000ea20000002600 */
[----:B------:R-:W-:-:S04]  /*4860*/  IMAD.MOV.U32 R7, RZ, RZ, R17 ;  /* 0x000000ffff077224 */ /* 0x000fc800078e0011 */
[----:B------:R-:W3:Y:S08]  /*4870*/  LDC R15, c[0x0][0x144] ;  /* 0x00005100ff0f7b82 */ /* 0x000ef00000000800 */
[----:B------:R-:W4:Y:S08]  /*4880*/  LDC R0, c[0x0][0x630] ;  /* 0x00018c00ff007b82 */ /* 0x000f300000000800 */
[----:B------:R-:W2:Y:S01]  /*4890*/  LDC.64 R12, c[0x0][0x620] ;  /* 0x00018800ff0c7b82 */ /* 0x000ea20000000a00 */
[----:B-1----:R-:W-:-:S04]  /*48a0*/  ISETP.NE.U32.AND P0, PT, R8, RZ, PT ;  /* 0x000000ff0800720c */ /* 0x002fc80003f05070 */
[----:B------:R-:W-:Y:S02]  /*48b0*/  ISETP.NE.AND.EX P0, PT, R9, RZ, PT, P0 ;  /* 0x000000ff0900720c */ /* 0x000fe40003f05300 */
[----:B0-----:R-:W-:-:S05]  /*48c0*/  I2FP.F32.U32 R2, R10 ;  /* 0x0000000a00027245 */ /* 0x001fca0000201000 */
[----:B------:R-:W-:-:S04]  /*48d0*/  FMUL R2, R2, UR4 ;  /* 0x0000000402027c20 */ /* 0x000fc80008400000 */
[----:B------:R0:W1:Y:S02]  /*48e0*/  F2I.U32.TRUNC.NTZ R14, R2 ;  /* 0x00000002000e7305 */ /* 0x000064000020f000 */
[----:B---34-:R-:W-:Y:S05]  /*48f0*/  @!P0 BRA `(.L_x_103) ;  /* 0x0000000000288947 */ /* 0x018fea0003800000 */
[----:B------:R-:W3:Y:S02]  /*4900*/  LDC R3, c[0x0][0x634] ;  /* 0x00018d00ff037b82 */ /* 0x000ee40000000800 */
[----:B---3--:R-:W-:-:S05]  /*4910*/  IADD3 R7, P0, R18, R3, RZ ;  /* 0x0000000312077210 */ /* 0x008fca0007f1e0ff */
[----:B------:R-:W-:-:S04]  /*4920*/  IMAD.X R11, RZ, RZ, R17, P0 ;  /* 0x000000ffff0b7224 */ /* 0x000fc800000e0611 */
[----:B0-----:R-:W-:-:S04]  /*4930*/  IMAD.WIDE.U32 R2, R11, R8, RZ ;  /* 0x000000080b027225 */ /* 0x001fc800078e00ff */
[----:B------:R-:W-:-:S04]  /*4940*/  IMAD.WIDE.U32 R4, P0, R7, R9, R2 ;  /* 0x0000000907047225 */ /* 0x000fc80007800002 */
[----:B------:R-:W-:-:S04]  /*4950*/  IMAD.WIDE.U32 R2, R7, R8, RZ ;  /* 0x0000000807027225 */ /* 0x000fc800078e00ff */
[----:B------:R-:W-:Y:S01]  /*4960*/  IMAD.X R7, RZ, RZ, RZ, P0 ;  /* 0x000000ffff077224 */ /* 0x000fe200000e06ff */
[----:B------:R-:W-:Y:S01]  /*4970*/  IADD3 RZ, P0, R3, R4, RZ ;  /* 0x0000000403ff7210 */ /* 0x000fe20007f1e0ff */
[----:B------:R-:W-:-:S04]  /*4980*/  IMAD.MOV.U32 R6, RZ, RZ, R5 ;  /* 0x000000ffff067224 */ /* 0x000fc800078e0005 */
[----:B------:R-:W-:-:S08]  /*4990*/  IMAD.WIDE.U32.X R6, R11, R9, R6, P0 ;  /* 0x000000090b067225 */ /* 0x000fd000000e0406 */
.L_x_103:
[----:B------:R-:W3:Y:S01]  /*49a0*/  LDC.64 R26, c[0x0][0x640] ;  /* 0x00019000ff1a7b82 */ /* 0x000ee20000000a00 */
[-C--:B------:R-:W-:Y:S01]  /*49b0*/  SHF.R.U64 R11, R6, R0.reuse, R7 ;  /* 0x00000000060b7219 */ /* 0x080fe20000001207 */
[----:B------:R-:W-:Y:S01]  /*49c0*/  IMAD.MOV.U32 R19, RZ, RZ, R17 ;  /* 0x000000ffff137224 */ /* 0x000fe200078e0011 */
[----:B------:R-:W-:Y:S01]  /*49d0*/  SHF.R.U32.HI R0, RZ, R0, R7 ;  /* 0x00000000ff007219 */ /* 0x000fe20000011607 */
[----:B-1----:R-:W-:Y:S01]  /*49e0*/  IMAD.MOV R14, RZ, RZ, -R14 ;  /* 0x000000ffff0e7224 */ /* 0x002fe200078e0a0e */
[----:B------:R-:W-:Y:S01]  /*49f0*/  IADD3 R5, P0, RZ, -R11, RZ ;  /* 0x8000000bff057210 */ /* 0x000fe20007f1e0ff */
[----:B------:R-:W-:Y:S01]  /*4a00*/  ULDC UR4, c[0x0][0x154] ;  /* 0x0000550000047ab9 */ /* 0x000fe20000000800 */
[----:B------:R-:W-:Y:S01]  /*4a10*/  IMAD.MOV.U32 R7, RZ, RZ, 0x1 ;  /* 0x00000001ff077424 */ /* 0x000fe200078e00ff */
[----:B------:R-:W1:Y:S01]  /*4a20*/  LDC R4, c[0x0][0x618] ;  /* 0x00018600ff047b82 */ /* 0x000e620000000800 */
[----:B------:R-:W-:Y:S02]  /*4a30*/  IMAD R22, R15, R14, R10 ;  /* 0x0000000e0f167224 */ /* 0x000fe400078e020a */
[----:B------:R-:W-:-:S04]  /*4a40*/  IMAD.X R3, RZ, RZ, ~R0, P0 ;  /* 0x000000ffff037224 */ /* 0x000fc800000e0e00 */
[-C--:B--2---:R-:W-:Y:S01]  /*4a50*/  IMAD R0, R3, R12.reuse, RZ ;  /* 0x0000000c03007224 */ /* 0x084fe200078e02ff */
[----:B------:R-:W2:Y:S01]  /*4a60*/  LDC R6, c[0x0][0x608] ;  /* 0x00018200ff067b82 */ /* 0x000ea20000000800 */
[----:B0-----:R-:W-:-:S04]  /*4a70*/  IMAD.WIDE.U32 R2, R5, R12, R18 ;  /* 0x0000000c05027225 */ /* 0x001fc800078e0012 */
[----:B------:R-:W-:Y:S01]  /*4a80*/  IMAD R5, R5, R13, R0 ;  /* 0x0000000d05057224 */ /* 0x000fe200078e0200 */
[----:B------:R-:W-:Y:S02]  /*4a90*/  I2FP.F32.U32 R0, R20 ;  /* 0x0000001400007245 */ /* 0x000fe40000201000 */
[----:B------:R-:W0:Y:S01]  /*4aa0*/  LDC R24, c[0x0][0x658] ;  /* 0x00019600ff187b82 */ /* 0x000e220000000800 */
[----:B------:R-:W-:Y:S01]  /*4ab0*/  IMAD.IADD R3, R3, 0x1, R5 ;  /* 0x0000000103037824 */ /* 0x000fe200078e0205 */
[----:B---3--:R-:W-:Y:S01]  /*4ac0*/  ISETP.NE.U32.AND P0, PT, R26, RZ, PT ;  /* 0x000000ff1a00720c */ /* 0x008fe20003f05070 */
[----:B------:R-:W-:Y:S01]  /*4ad0*/  FMUL R0, R0, UR4 ;  /* 0x0000000400007c20 */ /* 0x000fe20008400000 */
[----:B------:R-:W-:Y:S02]  /*4ae0*/  IMAD.MOV.U32 R5, RZ, RZ, -0x1 ;  /* 0xffffffffff057424 */ /* 0x000fe400078e00ff */
[----:B------:R-:W-:Y:S01]  /*4af0*/  ISETP.NE.AND.EX P0, PT, R27, RZ, PT, P0 ;  /* 0x000000ff1b00720c */ /* 0x000fe20003f05300 */
[----:B------:R3:W4:Y:S01]  /*4b00*/  F2I.U32.TRUNC.NTZ R12, R0 ;  /* 0x00000000000c7305 */ /* 0x000722000020f000 */
[----:B------:R-:W3:Y:S01]  /*4b10*/  LDC R15, c[0x0][0x148] ;  /* 0x00005200ff0f7b82 */ /* 0x000ee20000000800 */
[----:B-1----:R-:W-:-:S02]  /*4b20*/  SHF.R.U64 R10, R2, R4, R3 ;  /* 0x00000004020a7219 */ /* 0x002fc40000001203 */
[----:B------:R-:W-:-:S05]  /*4b30*/  SHF.R.U32.HI R3, RZ, R4, R3 ;  /* 0x00000004ff037219 */ /* 0x000fca0000011603 */
[----:B------:R-:W1:Y:S01]  /*4b40*/  LDC R14, c[0x0][0x600] ;  /* 0x00018000ff0e7b82 */ /* 0x000e620000000800 */
[-CC-:B--2---:R-:W-:Y:S02]  /*4b50*/  SHF.R.U64 R8, R10, R6.reuse, R3.reuse ;  /* 0x000000060a087219 */ /* 0x184fe40000001203 */
[----:B------:R-:W-:-:S05]  /*4b60*/  SHF.R.U32.HI R3, RZ, R6, R3 ;  /* 0x00000006ff037219 */ /* 0x000fca0000011603 */
[----:B------:R-:W2:Y:S01]  /*4b70*/  LDC R21, c[0x0][0x648] ;  /* 0x00019200ff157b82 */ /* 0x000ea20000000800 */
[-CC-:B0-----:R-:W-:Y:S02]  /*4b80*/  SHF.R.U64 R13, R8, R24.reuse, R3.reuse ;  /* 0x00000018080d7219 */ /* 0x181fe40000001203 */
[-C--:B------:R-:W-:Y:S02]  /*4b90*/  SHF.L.U32 R5, R5, R24.reuse, RZ ;  /* 0x0000001805057219 */ /* 0x080fe400000006ff */
[-C--:B------:R-:W-:Y:S01]  /*4ba0*/  SHF.R.U32.HI R3, RZ, R24.reuse, R3 ;  /* 0x00000018ff037219 */ /* 0x080fe20000011603 */
[----:B------:R-:W-:Y:S01]  /*4bb0*/  IMAD.MOV.U32 R2, RZ, RZ, R13 ;  /* 0x000000ffff027224 */ /* 0x000fe200078e000d */
[----:B------:R-:W-:Y:S01]  /*4bc0*/  SHF.L.U32 R24, R7, R24, RZ ;  /* 0x0000001807187219 */ /* 0x000fe200000006ff */
[----:B------:R-:W0:Y:S01]  /*4bd0*/  LDC R25, c[0x0][0x638] ;  /* 0x00018e00ff197b82 */ /* 0x000e220000000800 */
[----:B------:R-:W-:-:S07]  /*4be0*/  LOP3.LUT R19, RZ, R5, RZ, 0x33, !PT ;  /* 0x00000005ff137212 */ /* 0x000fce00078e33ff */
[----:B------:R-:W0:Y:S01]  /*4bf0*/  LDC R28, c[0x0][0x610] ;  /* 0x00018400ff1c7b82 */ /* 0x000e220000000800 */
[----:B----4-:R-:W-:Y:S05]  /*4c00*/  @!P0 BRA `(.L_x_104) ;  /* 0x0000000000288947 */ /* 0x010fea0003800000 */
[----:B---3--:R-:W3:Y:S02]  /*4c10*/  LDC R0, c[0x0][0x64c] ;  /* 0x00019300ff007b82 */ /* 0x008ee40000000800 */
[----:B---3--:R-:W-:-:S05]  /*4c20*/  IADD3 R7, P0, R13, R0, RZ ;  /* 0x000000000d077210 */ /* 0x008fca0007f1e0ff */
        /* <DEDUP_REMOVED lines=8> */
.L_x_104:
[----:B------:R-:W4:Y:S01]  /*4cb0*/  LDC R4, c[0x0][0x65c] ;  /* 0x00019700ff047b82 */ /* 0x000f220000000800 */
[----:B--23--:R-:W-:Y:S01]  /*4cc0*/  SHF.R.U64 R0, R2, R21, R3 ;  /* 0x0000001502007219 */ /* 0x00cfe20000001203 */
[----:B-1----:R-:W-:Y:S01]  /*4cd0*/  VIADD R3, R14, 0xffffffff ;  /* 0xffffffff0e037836 */ /* 0x002fe20000000000 */
[----:B------:R-:W-:Y:S01]  /*4ce0*/  LOP3.LUT R19, R8, R19, RZ, 0xc0, !PT ;  /* 0x0000001308137212 */ /* 0x000fe200078ec0ff */
[----:B------:R-:W-:Y:S02]  /*4cf0*/  IMAD.MOV R12, RZ, RZ, -R12 ;  /* 0x000000ffff0c7224 */ /* 0x000fe400078e0a0c */
[----:B------:R-:W-:Y:S01]  /*4d00*/  IMAD.MOV R2, RZ, RZ, -R0 ;  /* 0x000000ffff027224 */ /* 0x000fe200078e0a00 */
[----:B------:R-:W-:Y:S01]  /*4d10*/  LOP3.LUT R3, R10, R3, RZ, 0xc0, !PT ;  /* 0x000000030a037212 */ /* 0x000fe200078ec0ff */
[----:B------:R-:W-:Y:S02]  /*4d20*/  IMAD R19, R24, R0, R19 ;  /* 0x0000000018137224 */ /* 0x000fe400078e0213 */
[----:B0-----:R-:W-:-:S04]  /*4d30*/  IMAD R0, R2, R25, R13 ;  /* 0x0000001902007224 */ /* 0x001fc800078e020d */
[----:B------:R-:W-:Y:S01]  /*4d40*/  IMAD R2, R0, R14, R3 ;  /* 0x0000000e00027224 */ /* 0x000fe200078e0203 */
[----:B----4-:R-:W-:Y:S01]  /*4d50*/  ISETP.NE.AND P0, PT, R4, 0x1, PT ;  /* 0x000000010400780c */ /* 0x010fe20003f05270 */
[----:B------:R-:W-:-:S05]  /*4d60*/  IMAD.MOV.U32 R4, RZ, RZ, 0x1 ;  /* 0x00000001ff047424 */ /* 0x000fca00078e00ff */
[----:B------:R-:W-:-:S07]  /*4d70*/  PRMT R0, R4, 0x7610, R0 ;  /* 0x0000761004007816 */ /* 0x000fce0000000000 */
[----:B------:R-:W-:-:S04]  /*4d80*/  @P0 IMAD R22, R15, R12, R20 ;  /* 0x0000000c0f160224 */ /* 0x000fc800078e0214 */
[----:B------:R-:W-:-:S05]  /*4d90*/  IMAD R19, R19, R28, R22 ;  /* 0x0000001c13137224 */ /* 0x000fca00078e0216 */
[----:B------:R-:W-:Y:S02]  /*4da0*/  SEL R22, R2, R19, !P0 ;  /* 0x0000001302167207 */ /* 0x000fe40004000000 */
[----:B------:R-:W-:Y:S01]  /*4db0*/  SEL R19, R19, R2, !P0 ;  /* 0x0000000213137207 */ /* 0x000fe20004000000 */
[----:B------:R-:W-:-:S07]  /*4dc0*/  IMAD.MOV.U32 R2, RZ, RZ, R11 ;  /* 0x000000ffff027224 */ /* 0x000fce00078e000b */
.L_x_102:
[----:B------:R-:W-:Y:S02]  /*4dd0*/  LOP3.LUT P0, RZ, R0, 0xff, RZ, 0xc0, !PT ;  /* 0x000000ff00ff7812 */ /* 0x000fe4000780c0ff */
[----:B------:R-:W-:-:S11]  /*4de0*/  LOP3.LUT R73, R73, 0x1, RZ, 0x3c, !PT ;  /* 0x0000000149497812 */ /* 0x000fd600078e3cff */
[----:B------:R-:W-:Y:S05]  /*4df0*/  @P0 BRA `(.L_x_105) ;  /* 0xffffffc800a40947 */ /* 0x000fea000383ffff */
[----:B------:R-:W-:Y:S05]  /*4e00*/  EXIT ;  /* 0x000000000000794d */ /* 0x000fea0003800000 */
.L_x_18:
[----:B------:R-:W-:-:S08]  /*4e10*/  ISETP.NE.AND P0, PT, R5, RZ, PT ;  /* 0x000000ff0500720c */ /* 0x000fd00003f05270 */
[----:B0-----:R-:W0:-:S00]  /*4e20*/  USETMAXREG.DEALLOC.CTAPOOL 0x28 ;  /* 0x00000028000079c8 */ /* 0x001e0000080e0500 */
[----:B------:R-:W-:Y:S05]  /*4e30*/  @P0 EXIT ;  /* 0x000000000000094d */ /* 0x000fea0003800000 */
[----:B0-----:R-:W-:Y:S01]  /*4e40*/  LOP3.LUT P0, RZ, R8, 0xff, RZ, 0xc0, !PT ;  /* 0x000000ff08ff7812 */ /* 0x001fe2000780c0ff */
[----:B------:R-:W-:Y:S02]  /*4e50*/  IMAD.MOV.U32 R0, RZ, RZ, 0x1 ;  /* 0x00000001ff007424 */ /* 0x000fe400078e00ff */
[----:B------:R-:W-:-:S10]  /*4e60*/  IMAD.MOV.U32 R7, RZ, RZ, RZ ;  /* 0x000000ffff077224 */ /* 0x000fd400078e00ff */
[----:B------:R-:W-:Y:S05]  /*4e70*/  @!P0 BRA `(.L_x_106) ;  /* 0x0000000c007c8947 */ /* 0x000fea0003800000 */
[----:B------:R-:W0:Y:S01]  /*4e80*/  S2UR UR9, SR_CgaCtaId ;  /* 0x00000000000979c3 */ /* 0x000e220000008800 */
[----:B------:R-:W-:Y:S01]  /*4e90*/  UMOV UR10, 0x1 ;  /* 0x00000001000a7882 */ /* 0x000fe20000000000 */
[----:B------:R-:W-:Y:S01]  /*4ea0*/  LOP3.LUT P0, RZ, R4, 0x1f, RZ, 0xc0, !PT ;  /* 0x0000001f04ff7812 */ /* 0x000fe2000780c0ff */
[----:B------:R-:W-:Y:S01]  /*4eb0*/  ULDC UR5, c[0x0][0x658] ;  /* 0x0001960000057ab9 */ /* 0x000fe20000000800 */
[----:B------:R-:W-:Y:S01]  /*4ec0*/  UMOV UR7, 0xffffffff ;  /* 0xffffffff00077882 */ /* 0x000fe20000000000 */
[----:B------:R-:W-:Y:S01]  /*4ed0*/  BSSY B0, `(.L_x_106) ;  /* 0x00000d9000007945 */ /* 0x000fe20003800000 */
[----:B------:R-:W-:Y:S01]  /*4ee0*/  USHF.L.U32 UR7, UR7, UR5, URZ ;  /* 0x0000000507077299 */ /* 0x000fe2000800063f */
[C---:B------:R-:W-:Y:S01]  /*4ef0*/  ISETP.NE.AND P2, PT, R3.reuse, RZ, PT ;  /* 0x000000ff0300720c */ /* 0x040fe20003f45270 */
[----:B------:R-:W-:Y:S01]  /*4f00*/  IMAD.MOV.U32 R8, RZ, RZ, 0x1 ;  /* 0x00000001ff087424 */ /* 0x000fe200078e00ff */
[----:B------:R-:W-:Y:S01]  /*4f10*/  ISETP.NE.OR P0, PT, R3, RZ, !P0 ;  /* 0x000000ff0300720c */ /* 0x000fe20004705670 */
[----:B------:R-:W-:Y:S01]  /*4f20*/  IMAD.MOV.U32 R0, RZ, RZ, 0x1 ;  /* 0x00000001ff007424 */ /* 0x000fe200078e00ff */
[----:B------:R-:W-:Y:S01]  /*4f30*/  LOP3.LUT R6, R16, 0x2, RZ, 0xfc, !PT ;  /* 0x0000000210067812 */ /* 0x000fe200078efcff */
[----:B------:R-:W-:Y:S01]  /*4f40*/  IMAD.MOV.U32 R7, RZ, RZ, RZ ;  /* 0x000000ffff077224 */ /* 0x000fe200078e00ff */
[----:B------:R-:W-:Y:S01]  /*4f50*/  ULDC UR4, c[0x0][0x600] ;  /* 0x0001800000047ab9 */ /* 0x000fe20000000800 */
[----:B------:R-:W-:Y:S01]  /*4f60*/  UMOV UR18, 0x5 ;  /* 0x0000000500127882 */ /* 0x000fe20000000000 */
[----:B------:R-:W-:-:S02]  /*4f70*/  UIADD3 UR26, UR40, 0x1, URZ ;  /* 0x00000001281a7890 */ /* 0x000fc4000fffe03f */
[----:B------:R-:W-:Y:S02]  /*4f80*/  UIADD3 UR4, UR4, -0x1, URZ ;  /* 0xffffffff04047890 */ /* 0x000fe4000fffe03f */
[----:B------:R-:W-:Y:S02]  /*4f90*/  USHF.L.U32 UR5, UR10, UR5, URZ ;  /* 0x000000050a057299 */ /* 0x000fe4000800063f */
[----:B------:R-:W-:Y:S01]  /*4fa0*/  ULOP3.LUT UR7, URZ, UR7, URZ, 0x33, !UPT ;  /* 0x000000073f077292 */ /* 0x000fe2000f8e333f */
[----:B------:R-:W-:Y:S01]  /*4fb0*/  ULDC.64 UR24, c[0x0][0x198] ;  /* 0x0000660000187ab9 */ /* 0x000fe20000000a00 */
[----:B0-----:R-:W-:Y:S02]  /*4fc0*/  ULOP3.LUT UR8, UR9, 0x1, URZ, 0xc0, !UPT ;  /* 0x0000000109087892 */ /* 0x001fe4000f8ec03f */
[----:B------:R-:W-:Y:S02]  /*4fd0*/  USHF.R.U32.HI UR27, URZ, 0x1, UR9 ;  /* 0x000000013f1b7899 */ /* 0x000fe40008011609 */
[----:B------:R-:W-:-:S02]  /*4fe0*/  USHF.L.U32 UR6, UR9, 0x5, URZ ;  /* 0x0000000509067899 */ /* 0x000fc4000800063f */
[----:B------:R-:W-:Y:S02]  /*4ff0*/  USHF.L.U32 UR28, UR9, 0xb, URZ ;  /* 0x0000000b091c7899 */ /* 0x000fe4000800063f */
[----:B------:R-:W-:Y:S02]  /*5000*/  ULOP3.LUT UR9, UR9, 0xfffffffe, URZ, 0xc0, !UPT ;  /* 0xfffffffe09097892 */ /* 0x000fe4000f8ec03f */
[----:B------:R-:W-:Y:S02]  /*5010*/  UISETP.GT.U32.AND UP0, UPT, UR8, 0xffff, UPT ;  /* 0x0000ffff0800788c */ /* 0x000fe4000bf04070 */
[----:B------:R-:W-:Y:S02]  /*5020*/  USHF.L.U32 UR13, UR10, UR9, URZ ;  /* 0x000000090a0d7299 */ /* 0x000fe4000800063f */
[----:B------:R-:W-:Y:S02]  /*5030*/  ULOP3.LUT UR9, UR9, 0x1, URZ, 0xfc, !UPT ;  /* 0x0000000109097892 */ /* 0x000fe4000f8efc3f */
[----:B------:R-:W-:-:S02]  /*5040*/  USEL UR8, UR8, 0xffff, !UP0 ;  /* 0x0000ffff08087887 */ /* 0x000fc4000c000000 */
[----:B------:R-:W-:Y:S02]  /*5050*/  USHF.L.U32 UR9, UR10, UR9, URZ ;  /* 0x000000090a097299 */ /* 0x000fe4000800063f */
[----:B------:R-:W-:Y:S02]  /*5060*/  ULOP3.LUT UR8, UR8, 0xffff, URZ, 0xc0, !UPT ;  /* 0x0000ffff08087892 */ /* 0x000fe4000f8ec03f */
[----:B------:R-:W-:Y:S02]  /*5070*/  ULOP3.LUT UR6, UR6, 0x20, URZ, 0xc0, !UPT ;  /* 0x0000002006067892 */ /* 0x000fe4000f8ec03f */
[----:B------:R-:W-:Y:S02]  /*5080*/  ULOP3.LUT UR13, UR13, UR9, URZ, 0xfc, !UPT ;  /* 0x000000090d0d7292 */ /* 0x000fe4000f8efc3f */
[----:B------:R-:W-:-:S12]  /*5090*/  USHF.L.U32 UR18, UR18, UR8, URZ ;  /* 0x0000000812127299 */ /* 0x000fd8000800063f */
.L_x_118:
[----:B------:R-:W-:-:S03]  /*50a0*/  UMOV UR8, 0xffffffff ;  /* 0xffffffff00087882 */ /* 0x000fc60000000000 */
[----:B------:R-:W-:Y:S05]  /*50b0*/  BRA.DIV UR8, `(.L_x_107) ;  /* 0x0000001608687947 */ /* 0x000fea000b800000 */
[----:B------:R-:W-:-:S13]  /*50c0*/  ELECT P6, URZ, PT ;  /* 0x00000000003f782f */ /* 0x000fda00038c0000 */
.L_x_141:
[----:B------:R-:W0:Y:S01]  /*50d0*/  LDC R3, c[0x0][0x28c] ;  /* 0x0000a300ff037b82 */ /* 0x000e220000000800 */
[----:B------:R-:W-:Y:S01]  /*50e0*/  BSSY B1, `(.L_x_108) ;  /* 0x000003e000017945 */ /* 0x000fe20003800000 */
[----:B0-----:R-:W-:-:S13]  /*50f0*/  ISETP.LT.OR P6, PT, R3, 0x1, !P6 ;  /* 0x000000010300780c */ /* 0x001fda00077c1670 */
[----:B------:R-:W-:Y:S05]  /*5100*/  @P6 BRA `(.L_x_109) ;  /* 0x0000000000ec6947 */ /* 0x000fea0003800000 */
[----:B------:R-:W-:Y:S01]  /*5110*/  LEA R19, R19, UR27, 0x1 ;  /* 0x0000001b13137c11 */ /* 0x000fe2000f8e08ff */
[----:B------:R-:W-:Y:S01]  /*5120*/  IMAD.MOV.U32 R12, RZ, RZ, RZ ;  /* 0x000000ffff0c7224 */ /* 0x000fe200078e00ff */
[----:B------:R-:W-:Y:S01]  /*5130*/  LEA R22, R22, UR6, 0x6 ;  /* 0x0000000616167c11 */ /* 0x000fe2000f8e30ff */
[----:B------:R-:W-:Y:S02]  /*5140*/  IMAD.U32 R13, RZ, RZ, UR26 ;  /* 0x0000001aff0d7e24 */ /* 0x000fe4000f8e00ff */
[----:B------:R-:W-:Y:S02]  /*5150*/  IMAD.MOV.U32 R3, RZ, RZ, R0 ;  /* 0x000000ffff037224 */ /* 0x000fe400078e0000 */
[----:B------:R-:W-:Y:S02]  /*5160*/  IMAD.MOV.U32 R4, RZ, RZ, R7 ;  /* 0x000000ffff047224 */ /* 0x000fe400078e0007 */
[----:B------:R-:W-:-:S07]  /*5170*/  IMAD.SHL.U32 R19, R19, 0x20, RZ ;  /* 0x0000002013137824 */ /* 0x000fce00078e00ff */
.L_x_113:
[----:B------:R-:W0:Y:S01]  /*5180*/  S2R R10, SR_CgaCtaId ;  /* 0x00000000000a7919 */ /* 0x000e220000008800 */
[----:B------:R-:W-:Y:S01]  /*5190*/  MOV R5, 0x400 ;  /* 0x0000040000057802 */ /* 0x000fe20000000f00 */
[----:B------:R-:W1:Y:S03]  /*51a0*/  @!P2 LDC R9, c[0x0][0x500] ;  /* 0x00014000ff09ab82 */ /* 0x000e660000000800 */
[----:B0-----:R-:W-:Y:S02]  /*51b0*/  LEA R11, R10, R5, 0x18 ;  /* 0x000000050a0b7211 */ /* 0x001fe400078ec0ff */
[----:B------:R-:W-:-:S03]  /*51c0*/  SHF.L.U32 R5, R3, 0x1f, RZ ;  /* 0x0000001f03057819 */ /* 0x000fc600000006ff */
[----:B------:R-:W-:-:S04]  /*51d0*/  IMAD R10, R4, 0x8, R11 ;  /* 0x00000008040a7824 */ /* 0x000fc800078e020b */
[----:B------:R-:W0:Y:S02]  /*51e0*/  SYNCS.PHASECHK.TRANS64.TRYWAIT P1, [R10+URZ+0x70], R5 ;  /* 0x000070050a0075a7 */ /* 0x000e24000802017f */
[----:B01----:R-:W-:Y:S05]  /*51f0*/  @!P1 BRA `(.L_x_110) ;  /* 0x0000001400389947 */ /* 0x003fea0003800000 */
.L_x_142:
[----:B0-----:R-:W-:Y:S01]  /*5200*/  PRMT R5, R6, 0x9910, RZ ;  /* 0x0000991006057816 */ /* 0x001fe200000000ff */
[----:B------:R0:W-:Y:S03]  /*5210*/  @!P2 SYNCS.ARRIVE.TRANS64 RZ, [R10+URZ], R9 ;  /* 0x000000090affa9a7 */ /* 0x0001e6000800003f */
[----:B------:R-:W-:-:S13]  /*5220*/  ISETP.NE.AND P1, PT, R5, 0x2, PT ;  /* 0x000000020500780c */ /* 0x000fda0003f25270 */
[----:B0-----:R-:W-:Y:S05]  /*5230*/  @P1 BRA `(.L_x_111) ;  /* 0x0000000000041947 */ /* 0x001fea0003800000 */
[----:B------:R-:W-:Y:S01]  /*5240*/  BPT.TRAP 0x1 ;  /* 0x000000040000795c */ /* 0x000fe20000300000 */
.L_x_111:
[----:B------:R-:W-:Y:S05]  /*5250*/  @P0 BRA `(.L_x_112) ;  /* 0x0000000000040947 */ /* 0x000fea0003800000 */
[----:B------:R-:W-:Y:S01]  /*5260*/  BPT.TRAP 0x1 ;  /* 0x000000040000795c */ /* 0x000fe20000300000 */
.L_x_112:
[----:B------:R-:W-:Y:S01]  /*5270*/  R2UR UR8, R4 ;  /* 0x00000000040872ca */ /* 0x000fe200000e0000 */
[----:B------:R-:W-:Y:S01]  /*5280*/  VIADD R13, R13, 0xffffffff ;  /* 0xffffffff0d0d7836 */ /* 0x000fe20000000000 */
[----:B------:R-:W-:Y:S01]  /*5290*/  R2UR UR15, R11 ;  /* 0x000000000b0f72ca */ /* 0x000fe200000e0000 */
[----:B------:R-:W-:Y:S01]  /*52a0*/  UIADD3 UR14, UP0, UR24, 0xf0, URZ ;  /* 0x000000f0180e7890 */ /* 0x000fe2000ff1e03f */
[----:B------:R-:W-:Y:S01]  /*52b0*/  R2UR UR22, R19 ;  /* 0x00000000131672ca */ /* 0x000fe200000e0000 */
[----:B------:R-:W-:Y:S01]  /*52c0*/  UIADD3 UR30, UP1, UR24, 0x1f0, URZ ;  /* 0x000001f0181e7890 */ /* 0x000fe2000ff3e03f */
[----:B------:R-:W-:Y:S01]  /*52d0*/  R2UR UR9, R10 ;  /* 0x000000000a0972ca */ /* 0x000fe200000e0000 */
[----:B------:R-:W-:Y:S01]  /*52e0*/  UPRMT UR19, URZ, 0x5410, UR18 ;  /* 0x000054103f137896 */ /* 0x000fe20008000012 */
[----:B------:R-:W-:Y:S01]  /*52f0*/  R2UR UR10, R12 ;  /* 0x000000000c0a72ca */ /* 0x000fe200000e0000 */
[----:B------:R-:W-:Y:S01]  /*5300*/  VIADD R4, R4, 0x1 ;  /* 0x0000000104047836 */ /* 0x000fe20000000000 */
[----:B------:R-:W-:Y:S01]  /*5310*/  R2UR UR12, R2 ;  /* 0x00000000020c72ca */ /* 0x000fe200000e0000 */
[----:B------:R-:W-:Y:S01]  /*5320*/  UPRMT UR29, URZ, 0x5410, UR13 ;  /* 0x000054103f1d7896 */ /* 0x000fe2000800000d */
[----:B------:R-:W-:Y:S01]  /*5330*/  R2UR UR23, R22 ;  /* 0x00000000161772ca */ /* 0x000fe200000e0000 */
[----:B------:R-:W-:Y:S01]  /*5340*/  USHF.L.U32 UR8, UR8, 0xc, URZ ;  /* 0x0000000c08087899 */ /* 0x000fe2000800063f */
[----:B------:R-:W-:Y:S01]  /*5350*/  ISETP.GT.AND P3, PT, R13, 0x1, PT ;  /* 0x000000010d00780c */ /* 0x000fe20003f64270 */
[----:B------:R-:W-:Y:S01]  /*5360*/  UIADD3.X UR31, URZ, UR25, URZ, UP1, !UPT ;  /* 0x000000193f1f7290 */ /* 0x000fe20008ffe43f */
[----:B------:R-:W-:Y:S01]  /*5370*/  ISETP.NE.AND P1, PT, R4, 0xe, PT ;  /* 0x0000000e0400780c */ /* 0x000fe20003f25270 */
[----:B------:R-:W-:Y:S01]  /*5380*/  ULEA UR11, UR27, UR8, 0xb ;  /* 0x000000081b0b7291 */ /* 0x000fe2000f8e583f */
[----:B------:R-:W-:Y:S01]  /*5390*/  VIADD R12, R12, 0x40 ;  /* 0x000000400c0c7836 */ /* 0x000fe20000000000 */
[----:B------:R-:W-:Y:S01]  /*53a0*/  ULOP3.LUT UR8, UR8, 0x800, UR28, 0xf8, !UPT ;  /* 0x0000080008087892 */ /* 0x000fe2000f8ef81c */
[----:B------:R-:W-:Y:S01]  /*53b0*/  SEL R10, RZ, 0x1, P1 ;  /* 0x00000001ff0a7807 */ /* 0x000fe20000800000 */
[----:B------:R-:W-:Y:S01]  /*53c0*/  ULEA UR11, UR11, UR15, 0x1 ;  /* 0x0000000f0b0b7291 */ /* 0x000fe2000f8e083f */
[----:B------:R-:W-:Y:S01]  /*53d0*/  SEL R4, R4, RZ, P1 ;  /* 0x000000ff04047207 */ /* 0x000fe20000800000 */
[----:B------:R-:W-:Y:S01]  /*53e0*/  ULEA UR8, UR8, UR15, 0x1 ;  /* 0x0000000f08087291 */ /* 0x000fe2000f8e083f */
[----:B------:R-:W-:Y:S01]  /*53f0*/  LOP3.LUT R3, R3, R10, RZ, 0x3c, !PT ;  /* 0x0000000a03037212 */ /* 0x000fe200078e3cff */
[----:B------:R-:W-:-:S02]  /*5400*/  UIADD3 UR20, UR11, 0x200, URZ ;  /* 0x000002000b147890 */ /* 0x000fc4000fffe03f */
[----:B------:R-:W-:Y:S02]  /*5410*/  UIADD3.X UR15, URZ, UR25, URZ, UP0, !UPT ;  /* 0x000000193f0f7290 */ /* 0x000fe400087fe43f */
[----:B------:R-:W-:Y:S01]  /*5420*/  UIADD3 UR21, UR8, 0x1c200, URZ ;  /* 0x0001c20008157890 */ /* 0x000fe2000fffe03f */
[----:B------:R-:W-:Y:S01]  /*5430*/  UMOV UR16, 0x0 ;  /* 0x0000000000107882 */ /* 0x000fe20000000000 */
[----:B------:R-:W-:Y:S01]  /*5440*/  UMOV UR17, 0x10000000 ;  /* 0x1000000000117882 */ /* 0x000fe20000000000 */
[----:B------:R-:W-:Y:S01]  /*5450*/  UMOV UR11, UR22 ;  /* 0x00000016000b7c82 */ /* 0x000fe20008000000 */
[----:B------:R-:W-:-:S03]  /*5460*/  UMOV UR8, UR20 ;  /* 0x0000001400087c82 */ /* 0x000fc60008000000 */
[----:B------:R0:W-:Y:S02]  /*5470*/  UTMALDG.3D.MULTICAST [UR8], [UR14], UR19, desc[UR16] ;  /* 0x000010080e0073b4 */ /* 0x0001e40008011813 */
[----:B0-----:R-:W-:Y:S01]  /*5480*/  UMOV UR8, UR21 ;  /* 0x0000001500087c82 */ /* 0x001fe20008000000 */
[----:B------:R-:W-:Y:S02]  /*5490*/  UMOV UR11, UR23 ;  /* 0x00000017000b7c82 */ /* 0x000fe40008000000 */
[----:B------:R0:W-:Y:S02]  /*54a0*/  UTMALDG.3D.MULTICAST [UR8], [UR30], UR29, desc[UR16] ;  /* 0x000010081e0073b4 */ /* 0x0001e4000801181d */
[----:B0-----:R-:W-:Y:S05]  /*54b0*/  @P3 BRA `(.L_x_113) ;  /* 0xfffffffc00303947 */ /* 0x001fea000383ffff */
.L_x_109:
[----:B------:R-:W-:Y:S05]  /*54c0*/  BSYNC B1 ;  /* 0x0000000000017941 */ /* 0x000fea0003800000 */
.L_x_108:
[----:B------:R-:W2:Y:S01]  /*54d0*/  LDL.64 R10, [R1] ;  /* 0x00000000010a7983 */ /* 0x000ea20000100a00 */
[----:B------:R-:W-:Y:S01]  /*54e0*/  LOP3.LUT P4, RZ, R8, 0xff, RZ, 0xc0, !PT ;  /* 0x000000ff08ff7812 */ /* 0x000fe2000788c0ff */
[----:B------:R-:W-:Y:S01]  /*54f0*/  VIADD R4, R7, UR40 ;  /* 0x0000002807047c36 */ /* 0x000fe20008000000 */
[----:B------:R-:W-:Y:S01]  /*5500*/  ULDC.64 UR8, c[0x0][0x650] ;  /* 0x0001940000087ab9 */ /* 0x000fe20000000a00 */
[----:B------:R-:W-:Y:S01]  /*5510*/  IMAD.U32 R5, RZ, RZ, UR40 ;  /* 0x00000028ff057e24 */ /* 0x000fe2000f8e00ff */
[----:B------:R-:W-:Y:S01]  /*5520*/  UISETP.GE.U32.AND UP0, UPT, UR40, 0xe, UPT ;  /* 0x0000000e2800788c */ /* 0x000fe2000bf06070 */
[----:B------:R-:W-:Y:S01]  /*5530*/  BSSY B1, `(.L_x_114) ;  /* 0x0000070000017945 */ /* 0x000fe20003800000 */
[----:B------:R-:W-:Y:S01]  /*5540*/  SHF.R.U32.HI R2, RZ, 0x1, R4 ;  /* 0x00000001ff027819 */ /* 0x000fe20000011604 */
[----:B------:R-:W-:Y:S01]  /*5550*/  IMAD.MOV.U32 R19, RZ, RZ, -0x1 ;  /* 0xffffffffff137424 */ /* 0x000fe200078e00ff */
[----:B------:R-:W-:Y:S01]  /*5560*/  ISETP.GT.U32.AND P1, PT, R4, 0xd, PT ;  /* 0x0000000d0400780c */ /* 0x000fe20003f24070 */
[----:B------:R-:W-:Y:S01]  /*5570*/  IMAD.MOV.U32 R22, RZ, RZ, -0x1 ;  /* 0xffffffffff167424 */ /* 0x000fe200078e00ff */
[----:B------:R-:W-:-:S02]  /*5580*/  PLOP3.LUT P3, PT, PT, PT, UP0, 0x80, 0x0 ;  /* 0x000000000000781c */ /* 0x000fc40003f6f008 */
[----:B------:R-:W-:Y:S01]  /*5590*/  ISETP.LT.U32.AND P1, PT, R5, 0xe, P1 ;  /* 0x0000000e0500780c */ /* 0x000fe20000f21070 */
[----:B------:R-:W0:Y:S01]  /*55a0*/  @P4 S2R R8, SR_CgaCtaId ;  /* 0x0000000000084919 */ /* 0x000e220000008800 */
[----:B------:R-:W-:-:S04]  /*55b0*/  @P4 MOV R3, 0x400 ;  /* 0x0000040000034802 */ /* 0x000fc80000000f00 */
[----:B0-----:R-:W-:Y:S01]  /*55c0*/  @P4 LEA R8, R8, R3, 0x18 ;  /* 0x0000000308084211 */ /* 0x001fe200078ec0ff */
[----:B------:R-:W-:-:S03]  /*55d0*/  IMAD.WIDE.U32 R2, R2, -0x6db6db6d, RZ ;  /* 0x9249249302027825 */ /* 0x000fc600078e00ff */
[----:B------:R0:W-:Y:S01]  /*55e0*/  @P4 SYNCS.ARRIVE.TRANS64.A1T0 RZ, [R8+URZ+0x118], RZ ;  /* 0x000118ff08ff49a7 */ /* 0x0001e2000810003f */
[----:B------:R-:W-:Y:S01]  /*55f0*/  IMAD.MOV.U32 R2, RZ, RZ, -0x1 ;  /* 0xffffffffff027424 */ /* 0x000fe200078e00ff */
[----:B------:R-:W-:Y:S02]  /*5600*/  SHF.R.U32.HI R5, RZ, 0x2, R3 ;  /* 0x00000002ff057819 */ /* 0x000fe40000011603 */
[----:B------:R-:W-:-:S03]  /*5610*/  SEL R3, RZ, 0x1, !P1 ;  /* 0x00000001ff037807 */ /* 0x000fc60004800000 */
[----:B------:R-:W-:Y:S01]  /*5620*/  IMAD R7, R5, -0xe, R4 ;  /* 0xfffffff205077824 */ /* 0x000fe200078e0204 */
[----:B------:R-:W-:Y:S02]  /*5630*/  LOP3.LUT R0, R0, R3, RZ, 0x3c, !PT ;  /* 0x0000000300007212 */ /* 0x000fe400078e3cff */
[----:B------:R-:W-:Y:S02]  /*5640*/  PRMT R3, RZ, 0x7610, R3 ;  /* 0x00007610ff037816 */ /* 0x000fe40000000003 */
[----:B------:R-:W-:Y:S02]  /*5650*/  @P3 LOP3.LUT R0, R0, 0x1, R5, 0x78, !PT ;  /* 0x0000000100003812 */ /* 0x000fe400078e7805 */
[----:B0-----:R-:W-:Y:S02]  /*5660*/  PRMT R8, RZ, 0x7610, R8 ;  /* 0x00007610ff087816 */ /* 0x001fe40000000008 */
[----:B--2---:R-:W-:-:S04]  /*5670*/  IADD3 R18, P4, R18, R10, RZ ;  /* 0x0000000a12127210 */ /* 0x004fc80007f9e0ff */
[----:B------:R-:W-:Y:S01]  /*5680*/  ISETP.GE.U32.AND P1, PT, R18, UR8, PT ;  /* 0x0000000812007c0c */ /* 0x000fe2000bf26070 */
[----:B------:R-:W-:-:S05]  /*5690*/  IMAD.X R17, R17, 0x1, R23, P4 ;  /* 0x0000000111117824 */ /* 0x000fca00020e0617 */
[----:B------:R-:W-:-:S13]  /*56a0*/  ISETP.GE.U32.AND.EX P1, PT, R17, UR9, PT, P1 ;  /* 0x0000000911007c0c */ /* 0x000fda000bf26110 */
[----:B------:R-:W-:Y:S05]  /*56b0*/  @P1 BRA `(.L_x_115) ;  /* 0x00000004005c1947 */ /* 0x000fea0003800000 */
[----:B------:R-:W0:Y:S01]  /*56c0*/  S2R R11, SR_CTAID.X ;  /* 0x00000000000b7919 */ /* 0x000e220000002500 */
[----:B------:R-:W-:Y:S01]  /*56d0*/  ULDC.64 UR8, c[0x0][0x628] ;  /* 0x00018a0000087ab9 */ /* 0x000fe20000000a00 */
[----:B------:R-:W1:Y:S01]  /*56e0*/  LDC R12, c[0x0][0x144] ;  /* 0x00005100ff0c7b82 */ /* 0x000e620000000800 */
[----:B------:R-:W-:Y:S01]  /*56f0*/  ISETP.NE.U32.AND P1, PT, RZ, UR8, PT ;  /* 0x00000008ff007c0c */ /* 0x000fe2000bf25070 */
[----:B------:R-:W2:Y:S01]  /*5700*/  S2R R9, SR_CTAID.Y ;  /* 0x0000000000097919 */ /* 0x000ea20000002600 */
[----:B------:R-:W-:Y:S01]  /*5710*/  ULDC UR10, c[0x0][0x150] ;  /* 0x00005400000a7ab9 */ /* 0x000fe20000000800 */
[----:B------:R-:W-:Y:S01]  /*5720*/  ULDC UR11, c[0x0][0x630] ;  /* 0x00018c00000b7ab9 */ /* 0x000fe20000000800 */
[----:B------:R-:W-:Y:S01]  /*5730*/  ISETP.NE.AND.EX P1, PT, RZ, UR9, PT, P1 ;  /* 0x00000009ff007c0c */ /* 0x000fe2000bf25310 */
[----:B------:R-:W-:Y:S01]  /*5740*/  IMAD.MOV.U32 R2, RZ, RZ, R18 ;  /* 0x000000ffff027224 */ /* 0x000fe200078e0012 */
[----:B0-----:R-:W-:-:S05]  /*5750*/  I2FP.F32.U32 R3, R11 ;  /* 0x0000000b00037245 */ /* 0x001fca0000201000 */
[----:B------:R-:W-:Y:S01]  /*5760*/  FMUL R14, R3, UR10 ;  /* 0x0000000a030e7c20 */ /* 0x000fe20008400000 */
[----:B------:R-:W-:-:S05]  /*5770*/  IMAD.MOV.U32 R3, RZ, RZ, R17 ;  /* 0x000000ffff037224 */ /* 0x000fca00078e0011 */
[----:B--2---:R-:W-:Y:S05]  /*5780*/  @!P1 BRA `(.L_x_116) ;  /* 0x0000000000289947 */ /* 0x004fea0003800000 */
[----:B------:R-:W-:Y:S02]  /*5790*/  ULDC UR10, c[0x0][0x634] ;  /* 0x00018d00000a7ab9 */ /* 0x000fe40000000800 */
[----:B------:R-:W-:-:S05]  /*57a0*/  IADD3 R3, P1, R18, UR10, RZ ;  /* 0x0000000a12037c10 */ /* 0x000fca000ff3e0ff */
[----:B------:R-:W-:-:S04]  /*57b0*/  IMAD.X R13, RZ, RZ, R17, P1 ;  /* 0x000000ffff0d7224 */ /* 0x000fc800008e0611 */
[----:B------:R-:W-:-:S04]  /*57c0*/  IMAD.WIDE.U32 R4, R13, UR8, RZ ;  /* 0x000000080d047c25 */ /* 0x000fc8000f8e00ff */
[----:B------:R-:W-:-:S04]  /*57d0*/  IMAD.WIDE.U32 R4, P1, R3, UR9, R4 ;  /* 0x0000000903047c25 */ /* 0x000fc8000f820004 */
[----:B------:R-:W-:-:S04]  /*57e0*/  IMAD.WIDE.U32 R2, R3, UR8, RZ ;  /* 0x0000000803027c25 */ /* 0x000fc8000f8e00ff */
[----:B------:R-:W-:Y:S01]  /*57f0*/  IMAD.MOV.U32 R2, RZ, RZ, R5 ;  /* 0x000000ffff027224 */ /* 0x000fe200078e0005 */
[----:B------:R-:W-:Y:S01]  /*5800*/  IADD3 RZ, P3, R3, R4, RZ ;  /* 0x0000000403ff7210 */ /* 0x000fe20007f7e0ff */
[----:B------:R-:W-:-:S04]  /*5810*/  IMAD.X R3, RZ, RZ, RZ, P1 ;  /* 0x000000ffff037224 */ /* 0x000fc800008e06ff */
[----:B------:R-:W-:-:S08]  /*5820*/  IMAD.WIDE.U32.X R2, R13, UR9, R2, P3 ;  /* 0x000000090d027c25 */ /* 0x000fd000098e0402 */
.L_x_116:
[--C-:B------:R-:W-:Y:S01]  /*5830*/  SHF.R.U64 R10, R2, UR11, R3.reuse ;  /* 0x0000000b020a7c19 */ /* 0x100fe20008001203 */
[----:B------:R-:W0:Y:S01]  /*5840*/  F2I.U32.TRUNC.NTZ R14, R14 ;  /* 0x0000000e000e7305 */ /* 0x000e22000020f000 */
[----:B------:R-:W-:Y:S01]  /*5850*/  SHF.R.U32.HI R2, RZ, UR11, R3 ;  /* 0x0000000bff027c19 */ /* 0x000fe20008011603 */
[----:B------:R-:W-:Y:S01]  /*5860*/  ULDC.64 UR8, c[0x0][0x620] ;  /* 0x0001880000087ab9 */ /* 0x000fe20000000a00 */
[----:B------:R-:W-:Y:S01]  /*5870*/  IADD3 R5, P1, RZ, -R10, RZ ;  /* 0x8000000aff057210 */ /* 0x000fe20007f3e0ff */
[----:B------:R-:W-:Y:S01]  /*5880*/  IMAD.MOV.U32 R3, RZ, RZ, R17 ;  /* 0x000000ffff037224 */ /* 0x000fe200078e0011 */
[----:B------:R-:W-:-:S03]  /*5890*/  ULDC.64 UR10, c[0x0][0x640] ;  /* 0x00019000000a7ab9 */ /* 0x000fc60000000a00 */
[----:B------:R-:W-:Y:S01]  /*58a0*/  IMAD.X R2, RZ, RZ, ~R2, P1 ;  /* 0x000000ffff027224 */ /* 0x000fe200008e0e02 */
[----:B------:R-:W-:-:S03]  /*58b0*/  ISETP.NE.U32.AND P1, PT, RZ, UR10, PT ;  /* 0x0000000aff007c0c */ /* 0x000fc6000bf25070 */
[----:B------:R-:W-:Y:S01]  /*58c0*/  IMAD R4, R2, UR8, RZ ;  /* 0x0000000802047c24 */ /* 0x000fe2000f8e02ff */
[----:B------:R-:W-:Y:S01]  /*58d0*/  ISETP.NE.AND.EX P1, PT, RZ, UR11, PT, P1 ;  /* 0x0000000bff007c0c */ /* 0x000fe2000bf25310 */
[----:B------:R-:W-:-:S04]  /*58e0*/  IMAD.MOV.U32 R2, RZ, RZ, R18 ;  /* 0x000000ffff027224 */ /* 0x000fc800078e0012 */
[----:B------:R-:W-:Y:S01]  /*58f0*/  IMAD.WIDE.U32 R2, R5, UR8, R2 ;  /* 0x0000000805027c25 */ /* 0x000fe2000f8e0002 */
[----:B------:R-:W-:-:S03]  /*5900*/  ULDC UR8, c[0x0][0x618] ;  /* 0x0001860000087ab9 */ /* 0x000fc60000000800 */
[----:B------:R-:W-:Y:S01]  /*5910*/  IMAD R5, R5, UR9, R4 ;  /* 0x0000000905057c24 */ /* 0x000fe2000f8e0204 */
[----:B------:R-:W-:Y:S01]  /*5920*/  ULDC UR9, c[0x0][0x154] ;  /* 0x0000550000097ab9 */ /* 0x000fe20000000800 */
[----:B0-----:R-:W-:Y:S02]  /*5930*/  IMAD.MOV R4, RZ, RZ, -R14 ;  /* 0x000000ffff047224 */ /* 0x001fe400078e0a0e */
[----:B------:R-:W0:Y:S01]  /*5940*/  LDC R14, c[0x0][0x148] ;  /* 0x00005200ff0e7b82 */ /* 0x000e220000000800 */
[----:B------:R-:W-:Y:S02]  /*5950*/  IMAD.IADD R3, R3, 0x1, R5 ;  /* 0x0000000103037824 */ /* 0x000fe400078e0205 */
[----:B-1----:R-:W-:Y:S01]  /*5960*/  IMAD R11, R12, R4, R11 ;  /* 0x000000040c0b7224 */ /* 0x002fe200078e020b */
[----:B------:R-:W-:Y:S02]  /*5970*/  I2FP.F32.U32 R4, R9 ;  /* 0x0000000900047245 */ /* 0x000fe40000201000 */
[----:B------:R-:W-:-:S02]  /*5980*/  SHF.R.U64 R12, R2, UR8, R3 ;  /* 0x00000008020c7c19 */ /* 0x000fc40008001203 */
[----:B------:R-:W-:Y:S01]  /*5990*/  SHF.R.U32.HI R3, RZ, UR8, R3 ;  /* 0x00000008ff037c19 */ /* 0x000fe20008011603 */
[----:B------:R-:W-:Y:S01]  /*59a0*/  FMUL R4, R4, UR9 ;  /* 0x0000000904047c20 */ /* 0x000fe20008400000 */
[----:B------:R-:W-:Y:S02]  /*59b0*/  ULDC UR8, c[0x0][0x608] ;  /* 0x0001820000087ab9 */ /* 0x000fe40000000800 */
[--C-:B------:R-:W-:Y:S01]  /*59c0*/  SHF.R.U64 R15, R12, UR8, R3.reuse ;  /* 0x000000080c0f7c19 */ /* 0x100fe20008001203 */
[----:B------:R1:W2:Y:S01]  /*59d0*/  F2I.U32.TRUNC.NTZ R20, R4 ;  /* 0x0000000400147305 */ /* 0x0002a2000020f000 */
[----:B------:R-:W-:Y:S01]  /*59e0*/  SHF.R.U32.HI R2, RZ, UR8, R3 ;  /* 0x00000008ff027c19 */ /* 0x000fe20008011603 */
[----:B------:R-:W-:-:S03]  /*59f0*/  ULDC UR8, c[0x0][0x658] ;  /* 0x0001960000087ab9 */ /* 0x000fc60000000800 */
[--C-:B------:R-:W-:Y:S02]  /*5a00*/  SHF.R.U64 R13, R15, UR8, R2.reuse ;  /* 0x000000080f0d7c19 */ /* 0x100fe40008001202 */
[----:B------:R-:W-:-:S03]  /*5a10*/  SHF.R.U32.HI R19, RZ, UR8, R2 ;  /* 0x00000008ff137c19 */ /* 0x000fc60008011602 */
[----:B------:R-:W-:Y:S02]  /*5a20*/  IMAD.MOV.U32 R2, RZ, RZ, R13 ;  /* 0x000000ffff027224 */ /* 0x000fe400078e000d */
[----:B------:R-:W-:Y:S01]  /*5a30*/  IMAD.MOV.U32 R3, RZ, RZ, R19 ;  /* 0x000000ffff037224 */ /* 0x000fe200078e0013 */
[----:B-1----:R-:W-:Y:S06]  /*5a40*/  @!P1 BRA `(.L_x_117) ;  /* 0x0000000000289947 */ /* 0x002fec0003800000 */
        /* <DEDUP_REMOVED lines=10> */
.L_x_117:
[----:B------:R-:W1:Y:S01]  /*5af0*/  LDC R4, c[0x0][0x65c] ;  /* 0x00019700ff047b82 */ /* 0x000e620000000800 */
[----:B------:R-:W-:Y:S01]  /*5b00*/  ULDC UR8, c[0x0][0x648] ;  /* 0x0001920000087ab9 */ /* 0x000fe20000000800 */
[----:B------:R-:W-:Y:S01]  /*5b10*/  LOP3.LUT R15, R15, UR7, RZ, 0xc0, !PT ;  /* 0x000000070f0f7c12 */ /* 0x000fe2000f8ec0ff */
[----:B--2---:R-:W-:Y:S01]  /*5b20*/  IMAD.MOV R20, RZ, RZ, -R20 ;  /* 0x000000ffff147224 */ /* 0x004fe200078e0a14 */
[----:B------:R-:W-:Y:S01]  /*5b30*/  SHF.R.U64 R2, R2, UR8, R3 ;  /* 0x0000000802027c19 */ /* 0x000fe20008001203 */
[----:B------:R-:W-:Y:S01]  /*5b40*/  ULDC UR8, c[0x0][0x638] ;  /* 0x00018e0000087ab9 */ /* 0x000fe20000000800 */
[----:B------:R-:W-:Y:S01]  /*5b50*/  LOP3.LUT R12, R12, UR4, RZ, 0xc0, !PT ;  /* 0x000000040c0c7c12 */ /* 0x000fe2000f8ec0ff */
[----:B------:R-:W-:Y:S01]  /*5b60*/  ULDC UR9, c[0x0][0x610] ;  /* 0x0001840000097ab9 */ /* 0x000fe20000000800 */
[----:B------:R-:W-:Y:S01]  /*5b70*/  IMAD.MOV.U32 R3, RZ, RZ, 0x1 ;  /* 0x00000001ff037424 */ /* 0x000fe200078e00ff */
[----:B-1----:R-:W-:Y:S01]  /*5b80*/  ISETP.NE.AND P1, PT, R4, 0x1, PT ;  /* 0x000000010400780c */ /* 0x002fe20003f25270 */
[----:B------:R-:W-:-:S02]  /*5b90*/  IMAD.MOV R4, RZ, RZ, -R2 ;  /* 0x000000ffff047224 */ /* 0x000fc400078e0a02 */
[----:B------:R-:W-:Y:S02]  /*5ba0*/  IMAD R2, R2, UR5, R15 ;  /* 0x0000000502027c24 */ /* 0x000fe4000f8e020f */
[----:B------:R-:W-:Y:S01]  /*5bb0*/  IMAD R13, R4, UR8, R13 ;  /* 0x00000008040d7c24 */ /* 0x000fe2000f8e020d */
[----:B------:R-:W-:-:S07]  /*5bc0*/  ULDC UR8, c[0x0][0x600] ;  /* 0x0001800000087ab9 */ /* 0x000fce0000000800 */
[----:B0-----:R-:W-:-:S04]  /*5bd0*/  @P1 IMAD R11, R14, R20, R9 ;  /* 0x000000140e0b1224 */ /* 0x001fc800078e0209 */
[----:B------:R-:W-:Y:S02]  /*5be0*/  IMAD R11, R2, UR9, R11 ;  /* 0x00000009020b7c24 */ /* 0x000fe4000f8e020b */
[----:B------:R-:W-:-:S05]  /*5bf0*/  IMAD R2, R13, UR8, R12 ;  /* 0x000000080d027c24 */ /* 0x000fca000f8e020c */
[----:B------:R-:W-:Y:S02]  /*5c00*/  SEL R22, R2, R11, !P1 ;  /* 0x0000000b02167207 */ /* 0x000fe40004800000 */
[----:B------:R-:W-:Y:S01]  /*5c10*/  SEL R19, R11, R2, !P1 ;  /* 0x000000020b137207 */ /* 0x000fe20004800000 */
[----:B------:R-:W-:-:S07]  /*5c20*/  IMAD.MOV.U32 R2, RZ, RZ, R10 ;  /* 0x000000ffff027224 */ /* 0x000fce00078e000a */
.L_x_115:
[----:B------:R-:W-:Y:S05]  /*5c30*/  BSYNC B1 ;  /* 0x0000000000017941 */ /* 0x000fea0003800000 */
.L_x_114:
[----:B------:R-:W-:-:S13]  /*5c40*/  LOP3.LUT P1, RZ, R3, 0xff, RZ, 0xc0, !PT ;  /* 0x000000ff03ff7812 */ /* 0x000fda000782c0ff */
[----:B------:R-:W-:Y:S05]  /*5c50*/  @P1 BRA `(.L_x_118) ;  /* 0xfffffff400101947 */ /* 0x000fea000383ffff */
[----:B------:R-:W-:Y:S05]  /*5c60*/  BSYNC B0 ;  /* 0x0000000000007941 */ /* 0x000fea0003800000 */
.L_x_106:
[----:B------:R-:W-:-:S03]  /*5c70*/  UMOV UR8, 0xffffffff ;  /* 0xffffffff00087882 */ /* 0x000fc60000000000 */
[----:B------:R-:W-:Y:S05]  /*5c80*/  BRA.DIV UR8, `(.L_x_119) ;  /* 0x0000000a08a87947 */ /* 0x000fea000b800000 */
[----:B------:R-:W-:-:S13]  /*5c90*/  ELECT P6, URZ, PT ;  /* 0x00000000003f782f */ /* 0x000fda00038c0000 */
.L_x_145:
[----:B------:R-:W-:Y:S04]  /*5ca0*/  BSSY B0, `(.L_x_120) ;  /* 0x0000085000007945 */ /* 0x000fe80003800000 */
[----:B------:R-:W-:Y:S05]  /*5cb0*/  @!P6 BRA `(.L_x_121) ;  /* 0x00000008000ce947 */ /* 0x000fea0003800000 */
[----:B------:R-:W-:-:S04]  /*5cc0*/  LOP3.LUT R16, R16, 0x2, RZ, 0xfc, !PT ;  /* 0x0000000210107812 */ /* 0x000fc800078efcff */
[----:B------:R-:W-:-:S13]  /*5cd0*/  ISETP.NE.AND P0, PT, R16, 0x3, PT ;  /* 0x000000031000780c */ /* 0x000fda0003f05270 */
[----:B------:R-:W-:Y:S05]  /*5ce0*/  @!P0 BRA `(.L_x_122) ;  /* 0x0000000000048947 */ /* 0x000fea0003800000 */
[----:B------:R-:W-:Y:S01]  /*5cf0*/  BPT.TRAP 0x1 ;  /* 0x000000040000795c */ /* 0x000fe20000300000 */
.L_x_122:
[----:B------:R-:W0:Y:S01]  /*5d00*/  S2R R3, SR_CgaCtaId ;  /* 0x0000000000037919 */ /* 0x000e220000008800 */
[----:B------:R-:W-:Y:S02]  /*5d10*/  MOV R2, 0x400 ;  /* 0x0000040000027802 */ /* 0x000fe40000000f00 */
[----:B------:R-:W-:Y:S02]  /*5d20*/  SHF.L.U32 R4, R0, 0x1f, RZ ;  /* 0x0000001f00047819 */ /* 0x000fe400000006ff */
[----:B0-----:R-:W-:-:S05]  /*5d30*/  LEA R2, R3, R2, 0x18 ;  /* 0x0000000203027211 */ /* 0x001fca00078ec0ff */
[----:B------:R-:W-:-:S04]  /*5d40*/  VIADD R2, R2, 0x70 ;  /* 0x0000007002027836 */ /* 0x000fc80000000000 */
[C---:B------:R-:W-:Y:S02]  /*5d50*/  IMAD R9, R7.reuse, 0x8, R2 ;  /* 0x0000000807097824 */ /* 0x040fe400078e0202 */
[----:B------:R-:W-:Y:S02]  /*5d60*/  VIADD R7, R7, 0x1 ;  /* 0x0000000107077836 */ /* 0x000fe40000000000 */
[----:B------:R-:W0:Y:S03]  /*5d70*/  SYNCS.PHASECHK.TRANS64.TRYWAIT P0, [R9+URZ], R4 ;  /* 0x00000004090075a7 */ /* 0x000e26000800017f */
[----:B------:R-:W-:-:S04]  /*5d80*/  ISETP.NE.AND P1, PT, R7, 0xe, PT ;  /* 0x0000000e0700780c */ /* 0x000fc80003f25270 */
[----:B------:R-:W-:Y:S02]  /*5d90*/  SEL R3, RZ, 0x1, P1 ;  /* 0x00000001ff037807 */ /* 0x000fe40000800000 */
[----:B------:R-:W-:Y:S02]  /*5da0*/  SEL R7, R7, RZ, P1 ;  /* 0x000000ff07077207 */ /* 0x000fe40000800000 */
[----:B------:R-:W-:-:S03]  /*5db0*/  LOP3.LUT R6, R0, R3, RZ, 0x3c, !PT ;  /* 0x0000000300067212 */ /* 0x000fc600078e3cff */
[----:B------:R-:W-:Y:S01]  /*5dc0*/  IMAD R8, R7, 0x8, R2 ;  /* 0x0000000807087824 */ /* 0x000fe200078e0202 */
[----:B------:R-:W-:Y:S01]  /*5dd0*/  SHF.L.U32 R5, R6, 0x1f, RZ ;  /* 0x0000001f06057819 */ /* 0x000fe200000006ff */
[----:B0-----:R-:W-:Y:S06]  /*5de0*/  @!P0 BRA `(.L_x_123) ;  /* 0x0000000800708947 */ /* 0x001fec0003800000 */
.L_x_146:
[----:B------:R-:W1:Y:S01]  /*5df0*/  SYNCS.PHASECHK.TRANS64.TRYWAIT P0, [R8+URZ], R5 ;  /* 0x00000005080075a7 */ /* 0x000e62000800017f */
[----:B------:R-:W-:-:S05]  /*5e00*/  VIADD R0, R7, 0x1 ;  /* 0x0000000107007836 */ /* 0x000fca0000000000 */
[----:B------:R-:W-:-:S04]  /*5e10*/  ISETP.NE.AND P1, PT, R0, 0xe, PT ;  /* 0x0000000e0000780c */ /* 0x000fc80003f25270 */
[----:B------:R-:W-:Y:S02]  /*5e20*/  SEL R3, RZ, 0x1, P1 ;  /* 0x00000001ff037807 */ /* 0x000fe40000800000 */
[----:B------:R-:W-:Y:S02]  /*5e30*/  SEL R7, R0, RZ, P1 ;  /* 0x000000ff00077207 */ /* 0x000fe40000800000 */
[----:B------:R-:W-:-:S03]  /*5e40*/  LOP3.LUT R6, R6, R3, RZ, 0x3c, !PT ;  /* 0x0000000306067212 */ /* 0x000fc600078e3cff */
[----:B0-----:R-:W-:Y:S01]  /*5e50*/  IMAD R9, R7, 0x8, R2 ;  /* 0x0000000807097824 */ /* 0x001fe200078e0202 */
[----:B------:R-:W-:Y:S01]  /*5e60*/  SHF.L.U32 R4, R6, 0x1f, RZ ;  /* 0x0000001f06047819 */ /* 0x000fe200000006ff */
[----:B-1----:R-:W-:Y:S06]  /*5e70*/  @!P0 BRA `(.L_x_124) ;  /* 0x0000000800608947 */ /* 0x002fec0003800000 */
.L_x_147:
        /* <DEDUP_REMOVED lines=9> */
.L_x_148:
        /* <DEDUP_REMOVED lines=9> */
.L_x_149:
        /* <DEDUP_REMOVED lines=9> */
.L_x_150:
        /* <DEDUP_REMOVED lines=9> */
.L_x_151:
        /* <DEDUP_REMOVED lines=9> */
.L_x_152:
        /* <DEDUP_REMOVED lines=9> */
.L_x_153:
        /* <DEDUP_REMOVED lines=9> */
.L_x_154:
        /* <DEDUP_REMOVED lines=9> */
.L_x_155:
        /* <DEDUP_REMOVED lines=9> */
.L_x_156:
[----:B------:R-:W1:Y:S01]  /*6390*/  SYNCS.PHASECHK.TRANS64.TRYWAIT P0, [R8+URZ], R5 ;  /* 0x00000005080075a7 */ /* 0x000e62000800017f */
[----:B------:R-:W-:-:S05]  /*63a0*/  VIADD R0, R7, 0x1 ;  /* 0x0000000107007836 */ /* 0x000fca0000000000 */
[----:B------:R-:W-:-:S04]  /*63b0*/  ISETP.NE.AND P1, PT, R0, 0xe, PT ;  /* 0x0000000e0000780c */ /* 0x000fc80003f25270 */
[----:B------:R-:W-:Y:S02]  /*63c0*/  SEL R3, RZ, 0x1, P1 ;  /* 0x00000001ff037807 */ /* 0x000fe40000800000 */
[----:B------:R-:W-:Y:S02]  /*63d0*/  SEL R7, R0, RZ, P1 ;  /* 0x000000ff00077207 */ /* 0x000fe40000800000 */
[----:B0-----:R-:W-:-:S03]  /*63e0*/  LOP3.LUT R9, R6, R3, RZ, 0x3c, !PT ;  /* 0x0000000306097212 */ /* 0x001fc600078e3cff */
[----:B------:R-:W-:Y:S01]  /*63f0*/  IMAD R11, R7, 0x8, R2 ;  /* 0x00000008070b7824 */ /* 0x000fe200078e0202 */
[----:B------:R-:W-:Y:S01]  /*6400*/  SHF.L.U32 R6, R9, 0x1f, RZ ;  /* 0x0000001f09067819 */ /* 0x000fe200000006ff */
[----:B-1----:R-:W-:Y:S06]  /*6410*/  @!P0 BRA `(.L_x_134) ;  /* 0x0000000400c08947 */ /* 0x002fec0003800000 */
.L_x_157:
[----:B------:R-:W1:Y:S01]  /*6420*/  SYNCS.PHASECHK.TRANS64.TRYWAIT P0, [R11+URZ], R6 ;  /* 0x000000060b0075a7 */ /* 0x000e62000800017f */
[----:B------:R-:W-:-:S05]  /*6430*/  VIADD R0, R7, 0x1 ;  /* 0x0000000107007836 */ /* 0x000fca0000000000 */
[----:B------:R-:W-:-:S04]  /*6440*/  ISETP.NE.AND P1, PT, R0, 0xe, PT ;  /* 0x0000000e0000780c */ /* 0x000fc80003f25270 */
[----:B------:R-:W-:Y:S02]  /*6450*/  SEL R4, RZ, 0x1, P1 ;  /* 0x00000001ff047807 */ /* 0x000fe40000800000 */
[----:B------:R-:W-:Y:S02]  /*6460*/  SEL R3, R0, RZ, P1 ;  /* 0x000000ff00037207 */ /* 0x000fe40000800000 */
[----:B------:R-:W-:Y:S01]  /*6470*/  LOP3.LUT R0, R9, R4, RZ, 0x3c, !PT ;  /* 0x0000000409007212 */ /* 0x000fe200078e3cff */
[----:B-1----:R-:W-:Y:S06]  /*6480*/  @!P0 BRA `(.L_x_135) ;  /* 0x0000000400b88947 */ /* 0x002fec0003800000 */
.L_x_158:
[----:B------:R-:W-:Y:S01]  /*6490*/  IMAD R3, R3, 0x8, R2 ;  /* 0x0000000803037824 */ /* 0x000fe200078e0202 */
[----:B------:R-:W-:-:S07]  /*64a0*/  SHF.L.U32 R0, R0, 0x1f, RZ ;  /* 0x0000001f00007819 */ /* 0x000fce00000006ff */
.L_x_136:
[----:B--2---:R2:W3:Y:S02]  /*64b0*/  SYNCS.PHASECHK.TRANS64.TRYWAIT P0, [R3+URZ], R0 ;  /* 0x00000000030075a7 */ /* 0x0044e4000800017f */
[----:B---3--:R-:W-:Y:S05]  /*64c0*/  @!P0 NANOSLEEP.SYNCS 0x989680 ;  /* 0x009896800000895d */ /* 0x008fea0003900000 */
[----:B------:R-:W3:Y:S02]  /*64d0*/  @!P0 SYNCS.PHASECHK.TRANS64 P0, [R3+URZ], R0 ;  /* 0x00000000030085a7 */ /* 0x000ee4000800007f */
[----:B---3--:R-:W-:Y:S05]  /*64e0*/  @!P0 BRA `(.L_x_136) ;  /* 0xfffffffc00f08947 */ /* 0x008fea000383ffff */
.L_x_121:
[----:B------:R-:W-:Y:S05]  /*64f0*/  BSYNC B0 ;  /* 0x0000000000007941 */ /* 0x000fea0003800000 */
.L_x_120:
[----:B------:R-:W-:Y:S05]  /*6500*/  EXIT ;  /* 0x000000000000794d */ /* 0x000fea0003800000 */
.L_x_20:
[----:B-1----:R1:W2:Y:S02]  /*6510*/  SYNCS.PHASECHK.TRANS64.TRYWAIT P0, [R65+URZ], R0 ;  /* 0x00000000410075a7 */ /* 0x0022a4000800017f */
[----:B--2---:R-:W-:Y:S05]  /*6520*/  @!P0 NANOSLEEP.SYNCS 0x989680 ;  /* 0x009896800000895d */ /* 0x004fea0003900000 */
[----:B------:R-:W2:Y:S02]  /*6530*/  @!P0 SYNCS.PHASECHK.TRANS64 P0, [R65+URZ], R0 ;  /* 0x00000000410085a7 */ /* 0x000ea4000800007f */
[----:B--2---:R-:W-:Y:S05]  /*6540*/  @!P0 BRA `(.L_x_20) ;  /* 0xfffffffc00f08947 */ /* 0x004fea000383ffff */
[----:B------:R-:W-:Y:S05]  /*6550*/  BRA `(.L_x_137) ;  /* 0xffffffb000e07947 */ /* 0x000fea000383ffff */
.L_x_25:
[----:B--2---:R2:W3:Y:S02]  /*6560*/  SYNCS.PHASECHK.TRANS64.TRYWAIT P1, [R3+URZ], R0 ;  /* 0x00000000030075a7 */ /* 0x0044e4000802017f */
[----:B---3--:R-:W-:Y:S05]  /*6570*/  @!P1 NANOSLEEP.SYNCS 0x989680 ;  /* 0x009896800000995d */ /* 0x008fea0003900000 */
[----:B------:R-:W3:Y:S02]  /*6580*/  @!P1 SYNCS.PHASECHK.TRANS64 P1, [R3+URZ], R0 ;  /* 0x00000000030095a7 */ /* 0x000ee4000802007f */
[----:B---3--:R-:W-:Y:S05]  /*6590*/  @!P1 BRA `(.L_x_25) ;  /* 0xfffffffc00f09947 */ /* 0x008fea000383ffff */
[----:B------:R-:W-:Y:S05]  /*65a0*/  BRA `(.L_x_24) ;  /* 0xffffffb400447947 */ /* 0x000fea000383ffff */
.L_x_30:
[----:B--2---:R-:W-:-:S04]  /*65b0*/  IMAD.U32 R5, RZ, RZ, UR4 ;  /* 0x00000004ff057e24 */ /* 0x004fc8000f8e00ff */
[----:B------:R2:W3:Y:S03]  /*65c0*/  SYNCS.PHASECHK.TRANS64.TRYWAIT P1, [R5+URZ], R4 ;  /* 0x00000004050075a7 */ /* 0x0004e6000802017f */
[----:B---3--:R-:W-:Y:S05]  /*65d0*/  @!P1 NANOSLEEP.SYNCS 0x989680 ;  /* 0x009896800000995d */ /* 0x008fea0003900000 */
[----:B------:R-:W3:Y:S02]  /*65e0*/  @!P1 SYNCS.PHASECHK.TRANS64 P1, [R5+URZ], R4 ;  /* 0x00000004050095a7 */ /* 0x000ee4000802007f */
[----:B---3--:R-:W-:Y:S05]  /*65f0*/  @!P1 BRA `(.L_x_30) ;  /* 0xfffffffc00ec9947 */ /* 0x008fea000383ffff */
[----:B------:R-:W-:Y:S05]  /*6600*/  BRA `(.L_x_29) ;  /* 0xffffffb400fc7947 */ /* 0x000fea000383ffff */
.L_x_38:
[----:B-1----:R1:W2:Y:S02]  /*6610*/  SYNCS.PHASECHK.TRANS64.TRYWAIT P0, [R65+URZ+0x10], R0 ;  /* 0x00001000410075a7 */ /* 0x0022a4000800017f */
[----:B--2---:R-:W-:Y:S05]  /*6620*/  @!P0 NANOSLEEP.SYNCS 0x989680 ;  /* 0x009896800000895d */ /* 0x004fea0003900000 */
[----:B------:R-:W2:Y:S02]  /*6630*/  @!P0 SYNCS.PHASECHK.TRANS64 P0, [R65+URZ+0x10], R0 ;  /* 0x00001000410085a7 */ /* 0x000ea4000800007f */
[----:B--2---:R-:W-:Y:S05]  /*6640*/  @!P0 BRA `(.L_x_38) ;  /* 0xfffffffc00f08947 */ /* 0x004fea000383ffff */
[----:B------:R-:W-:Y:S05]  /*6650*/  BRA `(.L_x_138) ;  /* 0xffffffbc00547947 */ /* 0x000fea000383ffff */
.L_x_107:
[----:B------:R-:W-:Y:S01]  /*6660*/  BSSY B1, `(.L_x_139) ;  /* 0x0000006000017945 */ /* 0x000fe20003800000 */
[----:B------:R-:W-:-:S07]  /*6670*/  IMAD.MOV.U32 R15, RZ, RZ, -0x1 ;  /* 0xffffffffff0f7424 */ /* 0x000fce00078e00ff */
[----:B-----5:R-:W-:Y:S05]  /*6680*/  WARPSYNC.COLLECTIVE R15, `(.L_x_140) ;  /* 0x000000000f0c7348 */ /* 0x020fea0003c00000 */
[----:B------:R-:W-:Y:S02]  /*6690*/  ELECT P6, UR62, PT ;  /* 0x00000000003e782f */ /* 0x000fe400038c0000 */
[----:B------:R-:W-:Y:S01]  /*66a0*/  MOV R14, UR62 ;  /* 0x0000003e000e7c02 */ /* 0x000fe20008000f00 */
[----:B-----5:R-:W-:Y:S10]  /*66b0*/  ENDCOLLECTIVE ;  /* 0x000000000000791b */ /* 0x020ff40003800000 */
.L_x_140:
[----:B------:R-:W-:Y:S05]  /*66c0*/  BSYNC B1 ;  /* 0x0000000000017941 */ /* 0x000fea0003800000 */
.L_x_139:
[----:B------:R-:W-:Y:S05]  /*66d0*/  BRA `(.L_x_141) ;  /* 0xffffffe8007c7947 */ /* 0x000fea000383ffff */
.L_x_110:
[----:B0-----:R0:W1:Y:S02]  /*66e0*/  SYNCS.PHASECHK.TRANS64.TRYWAIT P1, [R10+URZ+0x70], R5 ;  /* 0x000070050a0075a7 */ /* 0x001064000802017f */
[----:B-1----:R-:W-:Y:S05]  /*66f0*/  @!P1 NANOSLEEP.SYNCS 0x989680 ;  /* 0x009896800000995d */ /* 0x002fea0003900000 */
[----:B------:R-:W1:Y:S02]  /*6700*/  @!P1 SYNCS.PHASECHK.TRANS64 P1, [R10+URZ+0x70], R5 ;  /* 0x000070050a0095a7 */ /* 0x000e64000802007f */
[----:B-1----:R-:W-:Y:S05]  /*6710*/  @!P1 BRA `(.L_x_110) ;  /* 0xfffffffc00f09947 */ /* 0x002fea000383ffff */
[----:B------:R-:W-:Y:S05]  /*6720*/  BRA `(.L_x_142) ;  /* 0xffffffe800b47947 */ /* 0x000fea000383ffff */
.L_x_119:
[----:B------:R-:W-:Y:S01]  /*6730*/  BSSY B0, `(.L_x_143) ;  /* 0x0000006000007945 */ /* 0x000fe20003800000 */
[----:B------:R-:W-:-:S07]  /*6740*/  IMAD.MOV.U32 R15, RZ, RZ, -0x1 ;  /* 0xffffffffff0f7424 */ /* 0x000fce00078e00ff */
[----:B-----5:R-:W-:Y:S05]  /*6750*/  WARPSYNC.COLLECTIVE R15, `(.L_x_144) ;  /* 0x000000000f0c7348 */ /* 0x020fea0003c00000 */
[----:B------:R-:W-:Y:S02]  /*6760*/  ELECT P6, UR62, PT ;  /* 0x00000000003e782f */ /* 0x000fe400038c0000 */
[----:B------:R-:W-:Y:S01]  /*6770*/  MOV R14, UR62 ;  /* 0x0000003e000e7c02 */ /* 0x000fe20008000f00 */
[----:B-----5:R-:W-:Y:S10]  /*6780*/  ENDCOLLECTIVE ;  /* 0x000000000000791b */ /* 0x020ff40003800000 */
.L_x_144:
[----:B------:R-:W-:Y:S05]  /*6790*/  BSYNC B0 ;  /* 0x0000000000007941 */ /* 0x000fea0003800000 */
.L_x_143:
[----:B------:R-:W-:Y:S05]  /*67a0*/  BRA `(.L_x_145) ;  /* 0xfffffff4003c7947 */ /* 0x000fea000383ffff */
.L_x_123:
[----:B0-----:R0:W1:Y:S02]  /*67b0*/  SYNCS.PHASECHK.TRANS64.TRYWAIT P0, [R9+URZ], R4 ;  /* 0x00000004090075a7 */ /* 0x001064000800017f */
[----:B-1----:R-:W-:Y:S05]  /*67c0*/  @!P0 NANOSLEEP.SYNCS 0x989680 ;  /* 0x009896800000895d */ /* 0x002fea0003900000 */
[----:B------:R-:W1:Y:S02]  /*67d0*/  @!P0 SYNCS.PHASECHK.TRANS64 P0, [R9+URZ], R4 ;  /* 0x00000004090085a7 */ /* 0x000e64000800007f */
[----:B-1----:R-:W-:Y:S05]  /*67e0*/  @!P0 BRA `(.L_x_123) ;  /* 0xfffffffc00f08947 */ /* 0x002fea000383ffff */
[----:B------:R-:W-:Y:S05]  /*67f0*/  BRA `(.L_x_146) ;  /* 0xfffffff4007c7947 */ /* 0x000fea000383ffff */
.L_x_124:
[----:B0-----:R0:W1:Y:S02]  /*6800*/  SYNCS.PHASECHK.TRANS64.TRYWAIT P0, [R8+URZ], R5 ;  /* 0x00000005080075a7 */ /* 0x001064000800017f */
[----:B-1----:R-:W-:Y:S05]  /*6810*/  @!P0 NANOSLEEP.SYNCS 0x989680 ;  /* 0x009896800000895d */ /* 0x002fea0003900000 */
[----:B------:R-:W1:Y:S02]  /*6820*/  @!P0 SYNCS.PHASECHK.TRANS64 P0, [R8+URZ], R5 ;  /* 0x00000005080085a7 */ /* 0x000e64000800007f */
[----:B-1----:R-:W-:Y:S05]  /*6830*/  @!P0 BRA `(.L_x_124) ;  /* 0xfffffffc00f08947 */ /* 0x002fea000383ffff */
[----:B------:R-:W-:Y:S05]  /*6840*/  BRA `(.L_x_147) ;  /* 0xfffffff4008c7947 */ /* 0x000fea000383ffff */
.L_x_125:
[----:B0-----:R0:W1:Y:S02]  /*6850*/  SYNCS.PHASECHK.TRANS64.TRYWAIT P0, [R9+URZ], R4 ;  /* 0x00000004090075a7 */ /* 0x001064000800017f */
[----:B-1----:R-:W-:Y:S05]  /*6860*/  @!P0 NANOSLEEP.SYNCS 0x989680 ;  /* 0x009896800000895d */ /* 0x002fea0003900000 */
[----:B------:R-:W1:Y:S02]  /*6870*/  @!P0 SYNCS.PHASECHK.TRANS64 P0, [R9+URZ], R4 ;  /* 0x00000004090085a7 */ /* 0x000e64000800007f */
[----:B-1----:R-:W-:Y:S05]  /*6880*/  @!P0 BRA `(.L_x_125) ;  /* 0xfffffffc00f08947 */ /* 0x002fea000383ffff */
[----:B------:R-:W-:Y:S05]  /*6890*/  BRA `(.L_x_148) ;  /* 0xfffffff4009c7947 */ /* 0x000fea000383ffff */
.L_x_126:
[----:B0-----:R0:W1:Y:S02]  /*68a0*/  SYNCS.PHASECHK.TRANS64.TRYWAIT P0, [R8+URZ], R5 ;  /* 0x00000005080075a7 */ /* 0x001064000800017f */
[----:B-1----:R-:W-:Y:S05]  /*68b0*/  @!P0 NANOSLEEP.SYNCS 0x989680 ;  /* 0x009896800000895d */ /* 0x002fea0003900000 */
[----:B------:R-:W1:Y:S02]  /*68c0*/  @!P0 SYNCS.PHASECHK.TRANS64 P0, [R8+URZ], R5 ;  /* 0x00000005080085a7 */ /* 0x000e64000800007f */
[----:B-1----:R-:W-:Y:S05]  /*68d0*/  @!P0 BRA `(.L_x_126) ;  /* 0xfffffffc00f08947 */ /* 0x002fea000383ffff */
[----:B------:R-:W-:Y:S05]  /*68e0*/  BRA `(.L_x_149) ;  /* 0xfffffff400ac7947 */ /* 0x000fea000383ffff */
.L_x_127:
[----:B0-----:R0:W1:Y:S02]  /*68f0*/  SYNCS.PHASECHK.TRANS64.TRYWAIT P0, [R9+URZ], R4 ;  /* 0x00000004090075a7 */ /* 0x001064000800017f */
[----:B-1----:R-:W-:Y:S05]  /*6900*/  @!P0 NANOSLEEP.SYNCS 0x989680 ;  /* 0x009896800000895d */ /* 0x002fea0003900000 */
[----:B------:R-:W1:Y:S02]  /*6910*/  @!P0 SYNCS.PHASECHK.TRANS64 P0, [R9+URZ], R4 ;  /* 0x00000004090085a7 */ /* 0x000e64000800007f */
[----:B-1----:R-:W-:Y:S05]  /*6920*/  @!P0 BRA `(.L_x_127) ;  /* 0xfffffffc00f08947 */ /* 0x002fea000383ffff */
[----:B------:R-:W-:Y:S05]  /*6930*/  BRA `(.L_x_150) ;  /* 0xfffffff400bc7947 */ /* 0x000fea000383ffff */
.L_x_128:
[----:B0-----:R0:W1:Y:S02]  /*6940*/  SYNCS.PHASECHK.TRANS64.TRYWAIT P0, [R8+URZ], R5 ;  /* 0x00000005080075a7 */ /* 0x001064000800017f */
[----:B-1----:R-:W-:Y:S05]  /*6950*/  @!P0 NANOSLEEP.SYNCS 0x989680 ;  /* 0x009896800000895d */ /* 0x002fea0003900000 */
[----:B------:R-:W1:Y:S02]  /*6960*/  @!P0 SYNCS.PHASECHK.TRANS64 P0, [R8+URZ], R5 ;  /* 0x00000005080085a7 */ /* 0x000e64000800007f */
[----:B-1----:R-:W-:Y:S05]  /*6970*/  @!P0 BRA `(.L_x_128) ;  /* 0xfffffffc00f08947 */ /* 0x002fea000383ffff */
[----:B------:R-:W-:Y:S05]  /*6980*/  BRA `(.L_x_151) ;  /* 0xfffffff400cc7947 */ /* 0x000fea000383ffff */
.L_x_129:
[----:B0-----:R0:W1:Y:S02]  /*6990*/  SYNCS.PHASECHK.TRANS64.TRYWAIT P0, [R9+URZ], R4 ;  /* 0x00000004090075a7 */ /* 0x001064000800017f */
[----:B-1----:R-:W-:Y:S05]  /*69a0*/  @!P0 NANOSLEEP.SYNCS 0x989680 ;  /* 0x009896800000895d */ /* 0x002fea0003900000 */
[----:B------:R-:W1:Y:S02]  /*69b0*/  @!P0 SYNCS.PHASECHK.TRANS64 P0, [R9+URZ], R4 ;  /* 0x00000004090085a7 */ /* 0x000e64000800007f */
[----:B-1----:R-:W-:Y:S05]  /*69c0*/  @!P0 BRA `(.L_x_129) ;  /* 0xfffffffc00f08947 */ /* 0x002fea000383ffff */
[----:B------:R-:W-:Y:S05]  /*69d0*/  BRA `(.L_x_152) ;  /* 0xfffffff400dc7947 */ /* 0x000fea000383ffff */
.L_x_130:
[----:B0-----:R0:W1:Y:S02]  /*69e0*/  SYNCS.PHASECHK.TRANS64.TRYWAIT P0, [R8+URZ], R5 ;  /* 0x00000005080075a7 */ /* 0x001064000800017f */
[----:B-1----:R-:W-:Y:S05]  /*69f0*/  @!P0 NANOSLEEP.SYNCS 0x989680 ;  /* 0x009896800000895d */ /* 0x002fea0003900000 */
[----:B------:R-:W1:Y:S02]  /*6a00*/  @!P0 SYNCS.PHASECHK.TRANS64 P0, [R8+URZ], R5 ;  /* 0x00000005080085a7 */ /* 0x000e64000800007f */
[----:B-1----:R-:W-:Y:S05]  /*6a10*/  @!P0 BRA `(.L_x_130) ;  /* 0xfffffffc00f08947 */ /* 0x002fea000383ffff */
[----:B------:R-:W-:Y:S05]  /*6a20*/  BRA `(.L_x_153) ;  /* 0xfffffff400ec7947 */ /* 0x000fea000383ffff */
.L_x_131:
[----:B0-----:R0:W1:Y:S02]  /*6a30*/  SYNCS.PHASECHK.TRANS64.TRYWAIT P0, [R9+URZ], R4 ;  /* 0x00000004090075a7 */ /* 0x001064000800017f */
[----:B-1----:R-:W-:Y:S05]  /*6a40*/  @!P0 NANOSLEEP.SYNCS 0x989680 ;  /* 0x009896800000895d */ /* 0x002fea0003900000 */
[----:B------:R-:W1:Y:S02]  /*6a50*/  @!P0 SYNCS.PHASECHK.TRANS64 P0, [R9+URZ], R4 ;  /* 0x00000004090085a7 */ /* 0x000e64000800007f */
[----:B-1----:R-:W-:Y:S05]  /*6a60*/  @!P0 BRA `(.L_x_131) ;  /* 0xfffffffc00f08947 */ /* 0x002fea000383ffff */
[----:B------:R-:W-:Y:S05]  /*6a70*/  BRA `(.L_x_154) ;  /* 0xfffffff400fc7947 */ /* 0x000fea000383ffff */
.L_x_132:
[----:B0-----:R0:W1:Y:S02]  /*6a80*/  SYNCS.PHASECHK.TRANS64.TRYWAIT P0, [R8+URZ], R5 ;  /* 0x00000005080075a7 */ /* 0x001064000800017f */
[----:B-1----:R-:W-:Y:S05]  /*6a90*/  @!P0 NANOSLEEP.SYNCS 0x989680 ;  /* 0x009896800000895d */ /* 0x002fea0003900000 */
[----:B------:R-:W1:Y:S02]  /*6aa0*/  @!P0 SYNCS.PHASECHK.TRANS64 P0, [R8+URZ], R5 ;  /* 0x00000005080085a7 */ /* 0x000e64000800007f */
[----:B-1----:R-:W-:Y:S05]  /*6ab0*/  @!P0 BRA `(.L_x_132) ;  /* 0xfffffffc00f08947 */ /* 0x002fea000383ffff */
[----:B------:R-:W-:Y:S05]  /*6ac0*/  BRA `(.L_x_155) ;  /* 0xfffffff8000c7947 */ /* 0x000fea000383ffff */
.L_x_133:
[----:B0-----:R0:W1:Y:S02]  /*6ad0*/  SYNCS.PHASECHK.TRANS64.TRYWAIT P0, [R9+URZ], R4 ;  /* 0x00000004090075a7 */ /* 0x001064000800017f */
[----:B-1----:R-:W-:Y:S05]  /*6ae0*/  @!P0 NANOSLEEP.SYNCS 0x989680 ;  /* 0x009896800000895d */ /* 0x002fea0003900000 */
[----:B------:R-:W1:Y:S02]  /*6af0*/  @!P0 SYNCS.PHASECHK.TRANS64 P0, [R9+URZ], R4 ;  /* 0x00000004090085a7 */ /* 0x000e64000800007f */
[----:B-1----:R-:W-:Y:S05]  /*6b00*/  @!P0 BRA `(.L_x_133) ;  /* 0xfffffffc00f08947 */ /* 0x002fea000383ffff */
[----:B------:R-:W-:Y:S05]  /*6b10*/  BRA `(.L_x_156) ;  /* 0xfffffff8001c7947 */ /* 0x000fea000383ffff */
.L_x_134:
[----:B0-----:R0:W1:Y:S02]  /*6b20*/  SYNCS.PHASECHK.TRANS64.TRYWAIT P0, [R8+URZ], R5 ;  /* 0x00000005080075a7 */ /* 0x001064000800017f */
[----:B-1----:R-:W-:Y:S05]  /*6b30*/  @!P0 NANOSLEEP.SYNCS 0x989680 ;  /* 0x009896800000895d */ /* 0x002fea0003900000 */
[----:B------:R-:W1:Y:S02]  /*6b40*/  @!P0 SYNCS.PHASECHK.TRANS64 P0, [R8+URZ], R5 ;  /* 0x00000005080085a7 */ /* 0x000e64000800007f */
[----:B-1----:R-:W-:Y:S05]  /*6b50*/  @!P0 BRA `(.L_x_134) ;  /* 0xfffffffc00f08947 */ /* 0x002fea000383ffff */
[----:B------:R-:W-:Y:S05]  /*6b60*/  BRA `(.L_x_157) ;  /* 0xfffffff8002c7947 */ /* 0x000fea000383ffff */
.L_x_135:
[----:B-1----:R1:W2:Y:S02]  /*6b70*/  SYNCS.PHASECHK.TRANS64.TRYWAIT P0, [R11+URZ], R6 ;  /* 0x000000060b0075a7 */ /* 0x0022a4000800017f */
[----:B--2---:R-:W-:Y:S05]  /*6b80*/  @!P0 NANOSLEEP.SYNCS 0x989680 ;  /* 0x009896800000895d */ /* 0x004fea0003900000 */
[----:B------:R-:W2:Y:S02]  /*6b90*/  @!P0 SYNCS.PHASECHK.TRANS64 P0, [R11+URZ], R6 ;  /* 0x000000060b0085a7 */ /* 0x000ea4000800007f */
[----:B--2---:R-:W-:Y:S05]  /*6ba0*/  @!P0 BRA `(.L_x_135) ;  /* 0xfffffffc00f08947 */ /* 0x004fea000383ffff */
[----:B------:R-:W-:Y:S05]  /*6bb0*/  BRA `(.L_x_158) ;  /* 0xfffffff800347947 */ /* 0x000fea000383ffff */
.L_x_159:
[----:B------:R-:W-:-:S00]  /*6bc0*/  BRA `(.L_x_159) ;  /* 0xfffffffc00fc7947 */ /* 0x000fc0000383ffff */
[----:B------:R-:W-:-:S00]  /*6bd0*/  NOP ;  /* 0x0000000000007918 */ /* 0x000fc00000000000 */
        /* <DEDUP_REMOVED lines=10> */
.L_x_160:


//--------------------- .nv.global.init           --------------------------
	.section	.nv.global.init,"aw",@progbits
.nv.global.init:
	.type		$str$22,@object
	.size		$str$22,($str$23 - $str$22)
$str$22:
        /*0000*/ 	.byte	0x6b, 0x5f, 0x74, 0x69, 0x6c, 0x65, 0x5f, 0x63, 0x6f, 0x75, 0x6e, 0x74, 0x20, 0x3e, 0x3d, 0x20
        /*0010*/ 	.byte	0x31, 0x00
	.type		$str$23,@object
	.size		$str$23,(__unnamed_1 - $str$23)
$str$23:
        /*0012*/ 	.byte	0x2f, 0x74, 0x6d, 0x70, 0x2f, 0x63, 0x75, 0x74, 0x6c, 0x61, 0x73, 0x73, 0x5f, 0x73, 0x77, 0x65
        /*0022*/ 	.byte	0x65, 0x70, 0x5f, 0x73, 0x72, 0x63, 0x2f, 0x69, 0x6e, 0x63, 0x6c, 0x75, 0x64, 0x65, 0x2f, 0x63
        /*0032*/ 	.byte	0x75, 0x74, 0x6c, 0x61, 0x73, 0x73, 0x2f, 0x67, 0x65, 0x6d, 0x6d, 0x2f, 0x63, 0x6f, 0x6c, 0x6c
        /*0042*/ 	.byte	0x65, 0x63, 0x74, 0x69, 0x76, 0x65, 0x2f, 0x73, 0x6d, 0x39, 0x30, 0x5f, 0x6d, 0x6d, 0x61, 0x5f
        /*0052*/ 	.byte	0x74, 0x6d, 0x61, 0x5f, 0x67, 0x6d, 0x6d, 0x61, 0x5f, 0x73, 0x73, 0x5f, 0x77, 0x61, 0x72, 0x70
        /*0062*/ 	.byte	0x73, 0x70, 0x65, 0x63, 0x69, 0x61, 0x6c, 0x69, 0x7a, 0x65, 0x64, 0x2e, 0x68, 0x70, 0x70, 0x00
	.type		__unnamed_1,@object
	.size		__unnamed_1,(.L_0 - __unnamed_1)
__unnamed_1:
        /*0072*/ 	.byte	0x76, 0x6f, 0x69, 0x64, 0x20, 0x63, 0x75, 0x74, 0x6c, 0x61, 0x73, 0x73, 0x3a, 0x3a, 0x67, 0x65
        /* <DEDUP_REMOVED lines=181> */
        /*0bd2*/ 	.byte	0x79, 0x5d, 0x00
.L_0:


//--------------------- .nv.shared._ZN7cutlass13device_kernelINS_4gemm6kernel13GemmUniversalIN4cute5tupleIJiiiiEEENS1_10collective13CollectiveMmaINS1_34MainloopSm90TmaGmmaWarpSpecializedILi14ENS5_IJNS4_1CILi2EEESB_NSA_ILi1EEEEEENS1_32KernelTmaWarpSpecializedPingpongEEENS5_IJNSA_ILi64EEESG_SG_EEENS_10bfloat16_tENS5_IJlSC_lEEESI_SJ_NS4_8TiledMMAINS4_8MMA_AtomIJNS4_4SM904GMMA27MMA_64x64x16_F32BF16BF16_SSILNSN_5MajorE0ELSP_0ELNSN_7ScaleInE1ELSQ_1EEEEEENS4_6LayoutINS5_IJSC_SC_SC_EEENS5_IJNSA_ILi0EEESV_SV_EEEEENS5_IJNS4_10UnderscoreESY_SY_EEEEENS4_23SM90_TMA_LOAD_MULTICASTENS4_14ComposedLayoutINS4_7SwizzleILi3ELi4ELi3EEENS4_18smem_ptr_flag_bitsILi16EEENST_INS5_IJNSA_ILi8EEESG_EEENS5_IJSG_SC_EEEEEEEvNS4_8identityES11_S1B_vS1C_EENS_8epilogue10collective6detail29Sm90TmaWarpSpecializedAdapterINS1F_15DefaultEpilogueISI_SJ_SJ_NS1E_6thread17LinearCombinationISI_Li1EffLNS1J_9ScaleType4KindE0ELNS_15FloatRoundStyleE2ESI_EENS1_15EpilogueDefaultEEEEEvvEEEEvNT_6ParamsE --------------------------
	.section	.nv.shared._ZN7cutlass13device_kernelINS_4gemm6kernel13GemmUniversalIN4cute5tupleIJiiiiEEENS1_10collective13CollectiveMmaINS1_34MainloopSm90TmaGmmaWarpSpecializedILi14ENS5_IJNS4_1CILi2EEESB_NSA_ILi1EEEEEENS1_32KernelTmaWarpSpecializedPingpongEEENS5_IJNSA_ILi64EEESG_SG_EEENS_10bfloat16_tENS5_IJlSC_lEEESI_SJ_NS4_8TiledMMAINS4_8MMA_AtomIJNS4_4SM904GMMA27MMA_64x64x16_F32BF16BF16_SSILNSN_5MajorE0ELSP_0ELNSN_7ScaleInE1ELSQ_1EEEEEENS4_6LayoutINS5_IJSC_SC_SC_EEENS5_IJNSA_ILi0EEESV_SV_EEEEENS5_IJNS4_10UnderscoreESY_SY_EEEEENS4_23SM90_TMA_LOAD_MULTICASTENS4_14ComposedLayoutINS4_7SwizzleILi3ELi4ELi3EEENS4_18smem_ptr_flag_bitsILi16EEENST_INS5_IJNSA_ILi8EEESG_EEENS5_IJSG_SC_EEEEEEEvNS4_8identityES11_S1B_vS1C_EENS_8epilogue10collective6detail29Sm90TmaWarpSpecializedAdapterINS1F_15DefaultEpilogueISI_SJ_SJ_NS1E_6thread17LinearCombinationISI_Li1EffLNS1J_9ScaleType4KindE0ELNS_15FloatRoundStyleE2ESI_EENS1_15EpilogueDefaultEEEEEvvEEEEvNT_6ParamsE,"aw",@nobits
	.sectionflags	@""
	.align	16
	.zero		1024


//--------------------- .nv.shared.reserved.0     --------------------------
	.section	.nv.shared.reserved.0,"aw",@nobits
	.weak		__nv_reservedSMEM_offset_0_alias
	.size		__nv_reservedSMEM_offset_0_alias, 0, 0
	.other		__nv_reservedSMEM_offset_0_alias,@"STO_CUDA_RESERVED_SHARED STV_DEFAULT"
__nv_reservedSMEM_offset_0_alias:
	.zero		0


//--------------------- .nv.global                --------------------------
	.section	.nv.global,"aw",@nobits
.nv.global:
	.type		_ZN39_INTERNAL_e75947f6_4_k_cu_47571c9e_33804cute1_E,@object
	.size		_ZN39_INTERNAL_e75947f6_4_k_cu_47571c9e_33804cute1_E,(_ZN39_INTERNAL_e75947f6_4_k_cu_47571c9e_33804cuda3std3__45__cpo6cbeginE - _ZN39_INTERNAL_e75947f6_4_k_cu_47571c9e_33804cute1_E)
_ZN39_INTERNAL_e75947f6_4_k_cu_47571c9e_33804cute1_E:
	.zero		1
	.type		_ZN39_INTERNAL_e75947f6_4_k_cu_47571c9e_33804cuda3std3__45__cpo6cbeginE,@object
	.size		_ZN39_INTERNAL_e75947f6_4_k_cu_47571c9e_33804cuda3std3__45__cpo6cbeginE,(_ZN39_INTERNAL_e75947f6_4_k_cu_47571c9e_33804cuda3std3__48in_placeE - _ZN39_INTERNAL_e75947f6_4_k_cu_47571c9e_33804cuda3std3__45__cpo6cbeginE)
_ZN39_INTERNAL_e75947f6_4_k_cu_47571c9e_33804cuda3std3__45__cpo6cbeginE:
	.zero		1
	.type		_ZN39_INTERNAL_e75947f6_4_k_cu_47571c9e_33804cuda3std3__48in_placeE,@object
	.size		_ZN39_INTERNAL_e75947f6_4_k_cu_47571c9e_33804cuda3std3__48in_placeE,(_ZN39_INTERNAL_e75947f6_4_k_cu_47571c9e_33804cuda3std6ranges3__45__cpo9iter_moveE - _ZN39_INTERNAL_e75947f6_4_k_cu_47571c9e_33804cuda3std3__48in_placeE)
_ZN39_INTERNAL_e75947f6_4_k_cu_47571c9e_33804cuda3std3__48in_placeE:
	.zero		1
	.type		_ZN39_INTERNAL_e75947f6_4_k_cu_47571c9e_33804cuda3std6ranges3__45__cpo9iter_moveE,@object
	.size		_ZN39_INTERNAL_e75947f6_4_k_cu_47571c9e_33804cuda3std6ranges3__45__cpo9iter_moveE,(_ZN39_INTERNAL_e75947f6_4_k_cu_47571c9e_33804cuda3std3__45__cpo5beginE - _ZN39_INTERNAL_e75947f6_4_k_cu_47571c9e_33804cuda3std6ranges3__45__cpo9iter_moveE)
_ZN39_INTERNAL_e75947f6_4_k_cu_47571c9e_33804cuda3std6ranges3__45__cpo9iter_moveE:
	.zero		1
	.type		_ZN39_INTERNAL_e75947f6_4_k_cu_47571c9e_33804cuda3std3__45__cpo5beginE,@object
	.size		_ZN39_INTERNAL_e75947f6_4_k_cu_47571c9e_33804cuda3std3__45__cpo5beginE,(_ZN39_INTERNAL_e75947f6_4_k_cu_47571c9e_33804cuda3std3__441_GLOBAL__N__e75947f6_4_k_cu_47571c9e_33806ignoreE - _ZN39_INTERNAL_e75947f6_4_k_cu_47571c9e_33804cuda3std3__45__cpo5beginE)
_ZN39_INTERNAL_e75947f6_4_k_cu_47571c9e_33804cuda3std3__45__cpo5beginE:
	.zero		1
	.type		_ZN39_INTERNAL_e75947f6_4_k_cu_47571c9e_33804cuda3std3__441_GLOBAL__N__e75947f6_4_k_cu_47571c9e_33806ignoreE,@object
	.size		_ZN39_INTERNAL_e75947f6_4_k_cu_47571c9e_33804cuda3std3__441_GLOBAL__N__e75947f6_4_k_cu_47571c9e_33806ignoreE,(_ZN39_INTERNAL_e75947f6_4_k_cu_47571c9e_33804cute7productE - _ZN39_INTERNAL_e75947f6_4_k_cu_47571c9e_33804cuda3std3__441_GLOBAL__N__e75947f6_4_k_cu_47571c9e_33806ignoreE)
_ZN39_INTERNAL_e75947f6_4_k_cu_47571c9e_33804cuda3std3__441_GLOBAL__N__e75947f6_4_k_cu_47571c9e_33806ignoreE:
	.zero		1
	.type		_ZN39_INTERNAL_e75947f6_4_k_cu_47571c9e_33804cute7productE,@object
	.size		_ZN39_INTERNAL_e75947f6_4_k_cu_47571c9e_33804cute7productE,(_ZN39_INTERNAL_e75947f6_4_k_cu_47571c9e_33804cuda3std3__45__cpo3endE - _ZN39_INTERNAL_e75947f6_4_k_cu_47571c9e_33804cute7productE)
_ZN39_INTERNAL_e75947f6_4_k_cu_47571c9e_33804cute7productE:
	.zero		1
	.type		_ZN39_INTERNAL_e75947f6_4_k_cu_47571c9e_33804cuda3std3__45__cpo3endE,@object
	.size		_ZN39_INTERNAL_e75947f6_4_k_cu_47571c9e_33804cuda3std3__45__cpo3endE,(_ZN39_INTERNAL_e75947f6_4_k_cu_47571c9e_33804cuda3std3__419piecewise_constructE - _ZN39_INTERNAL_e75947f6_4_k_cu_47571c9e_33804cuda3std3__45__cpo3endE)
_ZN39_INTERNAL_e75947f6_4_k_cu_47571c9e_33804cuda3std3__45__cpo3endE:
	.zero		1
	.type		_ZN39_INTERNAL_e75947f6_4_k_cu_47571c9e_33804cuda3std3__419piecewise_constructE,@object
	.size		_ZN39_INTERNAL_e75947f6_4_k_cu_47571c9e_33804cuda3std3__419piecewise_constructE,(_ZN39_INTERNAL_e75947f6_4_k_cu_47571c9e_33804cuda3std3__45__cpo4cendE - _ZN39_INTERNAL_e75947f6_4_k_cu_47571c9e_33804cuda3std3__419piecewise_constructE)
_ZN39_INTERNAL_e75947f6_4_k_cu_47571c9e_33804cuda3std3__419piecewise_constructE:
	.zero		1
	.type		_ZN39_INTERNAL_e75947f6_4_k_cu_47571c9e_33804cuda3std3__45__cpo4cendE,@object
	.size		_ZN39_INTERNAL_e75947f6_4_k_cu_47571c9e_33804cuda3std3__45__cpo4cendE,(_ZN39_INTERNAL_e75947f6_4_k_cu_47571c9e_33804cuda3std6ranges3__45__cpo4swapE - _ZN39_INTERNAL_e75947f6_4_k_cu_47571c9e_33804cuda3std3__45__cpo4cendE)
_ZN39_INTERNAL_e75947f6_4_k_cu_47571c9e_33804cuda3std3__45__cpo4cendE:
	.zero		1
	.type		_ZN39_INTERNAL_e75947f6_4_k_cu_47571c9e_33804cuda3std6ranges3__45__cpo4swapE,@object
	.size		_ZN39_INTERNAL_e75947f6_4_k_cu_47571c9e_33804cuda3std6ranges3__45__cpo4swapE,(.L_8 - _ZN39_INTERNAL_e75947f6_4_k_cu_47571c9e_33804cuda3std6ranges3__45__cpo4swapE)
_ZN39_INTERNAL_e75947f6_4_k_cu_47571c9e_33804cuda3std6ranges3__45__cpo4swapE:
	.zero		1
.L_8:


//--------------------- .nv.constant0._ZN7cutlass13device_kernelINS_4gemm6kernel13GemmUniversalIN4cute5tupleIJiiiiEEENS1_10collective13CollectiveMmaINS1_34MainloopSm90TmaGmmaWarpSpecializedILi14ENS5_IJNS4_1CILi2EEESB_NSA_ILi1EEEEEENS1_32KernelTmaWarpSpecializedPingpongEEENS5_IJNSA_ILi64EEESG_SG_EEENS_10bfloat16_tENS5_IJlSC_lEEESI_SJ_NS4_8TiledMMAINS4_8MMA_AtomIJNS4_4SM904GMMA27MMA_64x64x16_F32BF16BF16_SSILNSN_5MajorE0ELSP_0ELNSN_7ScaleInE1ELSQ_1EEEEEENS4_6LayoutINS5_IJSC_SC_SC_EEENS5_IJNSA_ILi0EEESV_SV_EEEEENS5_IJNS4_10UnderscoreESY_SY_EEEEENS4_23SM90_TMA_LOAD_MULTICASTENS4_14ComposedLayoutINS4_7SwizzleILi3ELi4ELi3EEENS4_18smem_ptr_flag_bitsILi16EEENST_INS5_IJNSA_ILi8EEESG_EEENS5_IJSG_SC_EEEEEEEvNS4_8identityES11_S1B_vS1C_EENS_8epilogue10collective6detail29Sm90TmaWarpSpecializedAdapterINS1F_15DefaultEpilogueISI_SJ_SJ_NS1E_6thread17LinearCombinationISI_Li1EffLNS1J_9ScaleType4KindE0ELNS_15FloatRoundStyleE2ESI_EENS1_15EpilogueDefaultEEEEEvvEEEEvNT_6ParamsE --------------------------
	.section	.nv.constant0._ZN7cutlass13device_kernelINS_4gemm6kernel13GemmUniversalIN4cute5tupleIJiiiiEEENS1_10collective13CollectiveMmaINS1_34MainloopSm90TmaGmmaWarpSpecializedILi14ENS5_IJNS4_1CILi2EEESB_NSA_ILi1EEEEEENS1_32KernelTmaWarpSpecializedPingpongEEENS5_IJNSA_ILi64EEESG_SG_EEENS_10bfloat16_tENS5_IJlSC_lEEESI_SJ_NS4_8TiledMMAINS4_8MMA_AtomIJNS4_4SM904GMMA27MMA_64x64x16_F32BF16BF16_SSILNSN_5MajorE0ELSP_0ELNSN_7ScaleInE1ELSQ_1EEEEEENS4_6LayoutINS5_IJSC_SC_SC_EEENS5_IJNSA_ILi0EEESV_SV_EEEEENS5_IJNS4_10UnderscoreESY_SY_EEEEENS4_23SM90_TMA_LOAD_MULTICASTENS4_14ComposedLayoutINS4_7SwizzleILi3ELi4ELi3EEENS4_18smem_ptr_flag_bitsILi16EEENST_INS5_IJNSA_ILi8EEESG_EEENS5_IJSG_SC_EEEEEEEvNS4_8identityES11_S1B_vS1C_EENS_8epilogue10collective6detail29Sm90TmaWarpSpecializedAdapterINS1F_15DefaultEpilogueISI_SJ_SJ_NS1E_6thread17LinearCombinationISI_Li1EffLNS1J_9ScaleType4KindE0ELNS_15FloatRoundStyleE2ESI_EENS1_15EpilogueDefaultEEEEEvvEEEEvNT_6ParamsE,"a",@progbits
	.sectionflags	@""
	.align	4
.nv.constant0._ZN7cutlass13device_kernelINS_4gemm6kernel13GemmUniversalIN4cute5tupleIJiiiiEEENS1_10collective13CollectiveMmaINS1_34MainloopSm90TmaGmmaWarpSpecializedILi14ENS5_IJNS4_1CILi2EEESB_NSA_ILi1EEEEEENS1_32KernelTmaWarpSpecializedPingpongEEENS5_IJNSA_ILi64EEESG_SG_EEENS_10bfloat16_tENS5_IJlSC_lEEESI_SJ_NS4_8TiledMMAINS4_8MMA_AtomIJNS4_4SM904GMMA27MMA_64x64x16_F32BF16BF16_SSILNSN_5MajorE0ELSP_0ELNSN_7ScaleInE1ELSQ_1EEEEEENS4_6LayoutINS5_IJSC_SC_SC_EEENS5_IJNSA_ILi0EEESV_SV_EEEEENS5_IJNS4_10UnderscoreESY_SY_EEEEENS4_23SM90_TMA_LOAD_MULTICASTENS4_14ComposedLayoutINS4_7SwizzleILi3ELi4ELi3EEENS4_18smem_ptr_flag_bitsILi16EEENST_INS5_IJNSA_ILi8EEESG_EEENS5_IJSG_SC_EEEEEEEvNS4_8identityES11_S1B_vS1C_EENS_8epilogue10collective6detail29Sm90TmaWarpSpecializedAdapterINS1F_15DefaultEpilogueISI_SJ_SJ_NS1E_6thread17LinearCombinationISI_Li1EffLNS1J_9ScaleType4KindE0ELNS_15FloatRoundStyleE2ESI_EENS1_15EpilogueDefaultEEEEEvvEEEEvNT_6ParamsE:
	.zero		1664


//--------------------- SYMBOLS --------------------------

	.type		.nv.reservedSmem.offset0,@object
	.size		.nv.reservedSmem.offset0,0x4
	.type		__assertfail,@function
